	.target	sm_100a

	.elftype	@"ET_EXEC"


//--------------------- .note.nv.tkinfo           --------------------------
	.section	.note.nv.tkinfo,"",@"SHT_NOTE"
	.sectionflags	@"SHF_NOTE_NV_TKINFO"
	.tkinfo
        /*0018*/ 	.word	0x00000002
        /*0030*/ 	.string	""
        /*0030*/ 	.string	"ptxas"
        /*0030*/ 	.string	"Cuda compilation tools, release 13.0, V13.0.88"
        /*0030*/ 	.string	"Build cuda_13.0.r13.0/compiler.36424714_0"
        /*0030*/ 	.string	"-arch sm_100a -m 64 "



//--------------------- .note.nv.cuinfo           --------------------------
	.section	.note.nv.cuinfo,"",@"SHT_NOTE"
	.sectionflags	@"SHF_NOTE_NV_CUINFO"
        /*0018*/ 	.short	0x0002
        /*001a*/ 	.short	0x0064
        /*001c*/ 	.short	0x0082
	.zero		2


//--------------------- .nv.info                  --------------------------
	.section	.nv.info,"",@"SHT_CUDA_INFO"
	.align	4


	//----- nvinfo : EIATTR_REGCOUNT
	.align		4
        /*0000*/ 	.byte	0x04, 0x2f
        /*0002*/ 	.short	(.L_43 - .L_42)
	.align		4
.L_42:
        /*0004*/ 	.word	index@(_ZN3cub18CUB_300001_SM_10006detail11EmptyKernelIvEEvv)
        /*0008*/ 	.word	0x00000004


	//----- nvinfo : EIATTR_FRAME_SIZE
	.align		4
.L_43:
        /*000c*/ 	.byte	0x04, 0x11
        /*000e*/ 	.short	(.L_45 - .L_44)
	.align		4
.L_44:
        /*0010*/ 	.word	index@(_ZN3cub18CUB_300001_SM_10006detail11EmptyKernelIvEEvv)
        /*0014*/ 	.word	0x00000000


	//----- nvinfo : EIATTR_REGCOUNT
	.align		4
.L_45:
        /*0018*/ 	.byte	0x04, 0x2f
        /*001a*/ 	.short	(.L_47 - .L_46)
	.align		4
.L_46:
        /*001c*/ 	.word	index@(_ZN5flash32prepare_varlen_num_blocks_kernelILi1ELb1EEEviiiPKiS2_S2_S2_S2_S2_iiiiiN7cutlass10FastDivmodES4_PiS5_S5_S5_S5_bbbi)
        /*0020*/ 	.word	0x00000017


	//----- nvinfo : EIATTR_FRAME_SIZE
	.align		4
.L_47:
        /*0024*/ 	.byte	0x04, 0x11
        /*0026*/ 	.short	(.L_49 - .L_48)
	.align		4
.L_48:
        /*0028*/ 	.word	index@(_ZN5flash32prepare_varlen_num_blocks_kernelILi1ELb1EEEviiiPKiS2_S2_S2_S2_S2_iiiiiN7cutlass10FastDivmodES4_PiS5_S5_S5_S5_bbbi)
        /*002c*/ 	.word	0x00000000


	//----- nvinfo : EIATTR_REGCOUNT
	.align		4
.L_49:
        /*0030*/ 	.byte	0x04, 0x2f
        /*0032*/ 	.short	(.L_51 - .L_50)
	.align		4
.L_50:
        /*0034*/ 	.word	index@(_ZN5flash32prepare_varlen_num_blocks_kernelILi2ELb1EEEviiiPKiS2_S2_S2_S2_S2_iiiiiN7cutlass10FastDivmodES4_PiS5_S5_S5_S5_bbbi)
        /*0038*/ 	.word	0x00000015


	//----- nvinfo : EIATTR_FRAME_SIZE
	.align		4
.L_51:
        /*003c*/ 	.byte	0x04, 0x11
        /*003e*/ 	.short	(.L_53 - .L_52)
	.align		4
.L_52:
        /*0040*/ 	.word	index@(_ZN5flash32prepare_varlen_num_blocks_kernelILi2ELb1EEEviiiPKiS2_S2_S2_S2_S2_iiiiiN7cutlass10FastDivmodES4_PiS5_S5_S5_S5_bbbi)
        /*0044*/ 	.word	0x00000000


	//----- nvinfo : EIATTR_REGCOUNT
	.align		4
.L_53:
        /*0048*/ 	.byte	0x04, 0x2f
        /*004a*/ 	.short	(.L_55 - .L_54)
	.align		4
.L_54:
        /*004c*/ 	.word	index@(_ZN5flash32prepare_varlen_num_blocks_kernelILi4ELb1EEEviiiPKiS2_S2_S2_S2_S2_iiiiiN7cutlass10FastDivmodES4_PiS5_S5_S5_S5_bbbi)
        /*0050*/ 	.word	0x00000015


	//----- nvinfo : EIATTR_FRAME_SIZE
	.align		4
.L_55:
        /*0054*/ 	.byte	0x04, 0x11
        /*0056*/ 	.short	(.L_57 - .L_56)
	.align		4
.L_56:
        /*0058*/ 	.word	index@(_ZN5flash32prepare_varlen_num_blocks_kernelILi4ELb1EEEviiiPKiS2_S2_S2_S2_S2_iiiiiN7cutlass10FastDivmodES4_PiS5_S5_S5_S5_bbbi)
        /*005c*/ 	.word	0x00000000


	//----- nvinfo : EIATTR_REGCOUNT
	.align		4
.L_57:
        /*0060*/ 	.byte	0x04, 0x2f
        /*0062*/ 	.short	(.L_59 - .L_58)
	.align		4
.L_58:
        /*0064*/ 	.word	index@(_ZN5flash32prepare_varlen_num_blocks_kernelILi8ELb1EEEviiiPKiS2_S2_S2_S2_S2_iiiiiN7cutlass10FastDivmodES4_PiS5_S5_S5_S5_bbbi)
        /*0068*/ 	.word	0x00000015


	//----- nvinfo : EIATTR_FRAME_SIZE
	.align		4
.L_59:
        /*006c*/ 	.byte	0x04, 0x11
        /*006e*/ 	.short	(.L_61 - .L_60)
	.align		4
.L_60:
        /*0070*/ 	.word	index@(_ZN5flash32prepare_varlen_num_blocks_kernelILi8ELb1EEEviiiPKiS2_S2_S2_S2_S2_iiiiiN7cutlass10FastDivmodES4_PiS5_S5_S5_S5_bbbi)
        /*0074*/ 	.word	0x00000000


	//----- nvinfo : EIATTR_REGCOUNT
	.align		4
.L_61:
        /*0078*/ 	.byte	0x04, 0x2f
        /*007a*/ 	.short	(.L_63 - .L_62)
	.align		4
.L_62:
        /*007c*/ 	.word	index@(_ZN5flash32prepare_varlen_num_blocks_kernelILi16ELb1EEEviiiPKiS2_S2_S2_S2_S2_iiiiiN7cutlass10FastDivmodES4_PiS5_S5_S5_S5_bbbi)
        /*0080*/ 	.word	0x00000015


	//----- nvinfo : EIATTR_FRAME_SIZE
	.align		4
.L_63:
        /*0084*/ 	.byte	0x04, 0x11
        /*0086*/ 	.short	(.L_65 - .L_64)
	.align		4
.L_64:
        /*0088*/ 	.word	index@(_ZN5flash32prepare_varlen_num_blocks_kernelILi16ELb1EEEviiiPKiS2_S2_S2_S2_S2_iiiiiN7cutlass10FastDivmodES4_PiS5_S5_S5_S5_bbbi)
        /*008c*/ 	.word	0x00000000


	//----- nvinfo : EIATTR_REGCOUNT
	.align		4
.L_65:
        /*0090*/ 	.byte	0x04, 0x2f
        /*0092*/ 	.short	(.L_67 - .L_66)
	.align		4
.L_66:
        /*0094*/ 	.word	index@(_ZN5flash32prepare_varlen_num_blocks_kernelILi32ELb1EEEviiiPKiS2_S2_S2_S2_S2_iiiiiN7cutlass10FastDivmodES4_PiS5_S5_S5_S5_bbbi)
        /*0098*/ 	.word	0x00000015


	//----- nvinfo : EIATTR_FRAME_SIZE
	.align		4
.L_67:
        /*009c*/ 	.byte	0x04, 0x11
        /*009e*/ 	.short	(.L_69 - .L_68)
	.align		4
.L_68:
        /*00a0*/ 	.word	index@(_ZN5flash32prepare_varlen_num_blocks_kernelILi32ELb1EEEviiiPKiS2_S2_S2_S2_S2_iiiiiN7cutlass10FastDivmodES4_PiS5_S5_S5_S5_bbbi)
        /*00a4*/ 	.word	0x00000000


	//----- nvinfo : EIATTR_REGCOUNT
	.align		4
.L_69:
        /*00a8*/ 	.byte	0x04, 0x2f
        /*00aa*/ 	.short	(.L_71 - .L_70)
	.align		4
.L_70:
        /*00ac*/ 	.word	index@(_ZN5flash32prepare_varlen_num_blocks_kernelILi1ELb0EEEviiiPKiS2_S2_S2_S2_S2_iiiiiN7cutlass10FastDivmodES4_PiS5_S5_S5_S5_bbbi)
        /*00b0*/ 	.word	0x00000010


	//----- nvinfo : EIATTR_FRAME_SIZE
	.align		4
.L_71:
        /*00b4*/ 	.byte	0x04, 0x11
        /*00b6*/ 	.short	(.L_73 - .L_72)
	.align		4
.L_72:
        /*00b8*/ 	.word	index@(_ZN5flash32prepare_varlen_num_blocks_kernelILi1ELb0EEEviiiPKiS2_S2_S2_S2_S2_iiiiiN7cutlass10FastDivmodES4_PiS5_S5_S5_S5_bbbi)
        /*00bc*/ 	.word	0x00000000


	//----- nvinfo : EIATTR_REGCOUNT
	.align		4
.L_73:
        /*00c0*/ 	.byte	0x04, 0x2f
        /*00c2*/ 	.short	(.L_75 - .L_74)
	.align		4
.L_74:
        /*00c4*/ 	.word	index@(_ZN5flash32prepare_varlen_num_blocks_kernelILi2ELb0EEEviiiPKiS2_S2_S2_S2_S2_iiiiiN7cutlass10FastDivmodES4_PiS5_S5_S5_S5_bbbi)
        /*00c8*/ 	.word	0x00000010


	//----- nvinfo : EIATTR_FRAME_SIZE
	.align		4
.L_75:
        /*00cc*/ 	.byte	0x04, 0x11
        /*00ce*/ 	.short	(.L_77 - .L_76)
	.align		4
.L_76:
        /*00d0*/ 	.word	index@(_ZN5flash32prepare_varlen_num_blocks_kernelILi2ELb0EEEviiiPKiS2_S2_S2_S2_S2_iiiiiN7cutlass10FastDivmodES4_PiS5_S5_S5_S5_bbbi)
        /*00d4*/ 	.word	0x00000000


	//----- nvinfo : EIATTR_REGCOUNT
	.align		4
.L_77:
        /*00d8*/ 	.byte	0x04, 0x2f
        /*00da*/ 	.short	(.L_79 - .L_78)
	.align		4
.L_78:
        /*00dc*/ 	.word	index@(_ZN5flash32prepare_varlen_num_blocks_kernelILi4ELb0EEEviiiPKiS2_S2_S2_S2_S2_iiiiiN7cutlass10FastDivmodES4_PiS5_S5_S5_S5_bbbi)
        /*00e0*/ 	.word	0x00000010


	//----- nvinfo : EIATTR_FRAME_SIZE
	.align		4
.L_79:
        /*00e4*/ 	.byte	0x04, 0x11
        /*00e6*/ 	.short	(.L_81 - .L_80)
	.align		4
.L_80:
        /*00e8*/ 	.word	index@(_ZN5flash32prepare_varlen_num_blocks_kernelILi4ELb0EEEviiiPKiS2_S2_S2_S2_S2_iiiiiN7cutlass10FastDivmodES4_PiS5_S5_S5_S5_bbbi)
        /*00ec*/ 	.word	0x00000000


	//----- nvinfo : EIATTR_REGCOUNT
	.align		4
.L_81:
        /*00f0*/ 	.byte	0x04, 0x2f
        /*00f2*/ 	.short	(.L_83 - .L_82)
	.align		4
.L_82:
        /*00f4*/ 	.word	index@(_ZN5flash32prepare_varlen_num_blocks_kernelILi8ELb0EEEviiiPKiS2_S2_S2_S2_S2_iiiiiN7cutlass10FastDivmodES4_PiS5_S5_S5_S5_bbbi)
        /*00f8*/ 	.word	0x00000010


	//----- nvinfo : EIATTR_FRAME_SIZE
	.align		4
.L_83:
        /*00fc*/ 	.byte	0x04, 0x11
        /*00fe*/ 	.short	(.L_85 - .L_84)
	.align		4
.L_84:
        /*0100*/ 	.word	index@(_ZN5flash32prepare_varlen_num_blocks_kernelILi8ELb0EEEviiiPKiS2_S2_S2_S2_S2_iiiiiN7cutlass10FastDivmodES4_PiS5_S5_S5_S5_bbbi)
        /*0104*/ 	.word	0x00000000


	//----- nvinfo : EIATTR_REGCOUNT
	.align		4
.L_85:
        /*0108*/ 	.byte	0x04, 0x2f
        /*010a*/ 	.short	(.L_87 - .L_86)
	.align		4
.L_86:
        /*010c*/ 	.word	index@(_ZN5flash32prepare_varlen_num_blocks_kernelILi16ELb0EEEviiiPKiS2_S2_S2_S2_S2_iiiiiN7cutlass10FastDivmodES4_PiS5_S5_S5_S5_bbbi)
        /*0110*/ 	.word	0x00000010


	//----- nvinfo : EIATTR_FRAME_SIZE
	.align		4
.L_87:
        /*0114*/ 	.byte	0x04, 0x11
        /*0116*/ 	.short	(.L_89 - .L_88)
	.align		4
.L_88:
        /*0118*/ 	.word	index@(_ZN5flash32prepare_varlen_num_blocks_kernelILi16ELb0EEEviiiPKiS2_S2_S2_S2_S2_iiiiiN7cutlass10FastDivmodES4_PiS5_S5_S5_S5_bbbi)
        /*011c*/ 	.word	0x00000000


	//----- nvinfo : EIATTR_REGCOUNT
	.align		4
.L_89:
        /*0120*/ 	.byte	0x04, 0x2f
        /*0122*/ 	.short	(.L_91 - .L_90)
	.align		4
.L_90:
        /*0124*/ 	.word	index@(_ZN5flash32prepare_varlen_num_blocks_kernelILi32ELb0EEEviiiPKiS2_S2_S2_S2_S2_iiiiiN7cutlass10FastDivmodES4_PiS5_S5_S5_S5_bbbi)
        /*0128*/ 	.word	0x00000010


	//----- nvinfo : EIATTR_FRAME_SIZE
	.align		4
.L_91:
        /*012c*/ 	.byte	0x04, 0x11
        /*012e*/ 	.short	(.L_93 - .L_92)
	.align		4
.L_92:
        /*0130*/ 	.word	index@(_ZN5flash32prepare_varlen_num_blocks_kernelILi32ELb0EEEviiiPKiS2_S2_S2_S2_S2_iiiiiN7cutlass10FastDivmodES4_PiS5_S5_S5_S5_bbbi)
        /*0134*/ 	.word	0x00000000


	//----- nvinfo : EIATTR_MIN_STACK_SIZE
	.align		4
.L_93:
        /*0138*/ 	.byte	0x04, 0x12
        /*013a*/ 	.short	(.L_95 - .L_94)
	.align		4
.L_94:
        /*013c*/ 	.word	index@(_ZN5flash32prepare_varlen_num_blocks_kernelILi32ELb0EEEviiiPKiS2_S2_S2_S2_S2_iiiiiN7cutlass10FastDivmodES4_PiS5_S5_S5_S5_bbbi)
        /*0140*/ 	.word	0x00000000


	//----- nvinfo : EIATTR_MIN_STACK_SIZE
	.align		4
.L_95:
        /*0144*/ 	.byte	0x04, 0x12
        /*0146*/ 	.short	(.L_97 - .L_96)
	.align		4
.L_96:
        /*0148*/ 	.word	index@(_ZN5flash32prepare_varlen_num_blocks_kernelILi16ELb0EEEviiiPKiS2_S2_S2_S2_S2_iiiiiN7cutlass10FastDivmodES4_PiS5_S5_S5_S5_bbbi)
        /*014c*/ 	.word	0x00000000


	//----- nvinfo : EIATTR_MIN_STACK_SIZE
	.align		4
.L_97:
        /*0150*/ 	.byte	0x04, 0x12
        /*0152*/ 	.short	(.L_99 - .L_98)
	.align		4
.L_98:
        /*0154*/ 	.word	index@(_ZN5flash32prepare_varlen_num_blocks_kernelILi8ELb0EEEviiiPKiS2_S2_S2_S2_S2_iiiiiN7cutlass10FastDivmodES4_PiS5_S5_S5_S5_bbbi)
        /*0158*/ 	.word	0x00000000


	//----- nvinfo : EIATTR_MIN_STACK_SIZE
	.align		4
.L_99:
        /*015c*/ 	.byte	0x04, 0x12
        /*015e*/ 	.short	(.L_101 - .L_100)
	.align		4
.L_100:
        /*0160*/ 	.word	index@(_ZN5flash32prepare_varlen_num_blocks_kernelILi4ELb0EEEviiiPKiS2_S2_S2_S2_S2_iiiiiN7cutlass10FastDivmodES4_PiS5_S5_S5_S5_bbbi)
        /*0164*/ 	.word	0x00000000


	//----- nvinfo : EIATTR_MIN_STACK_SIZE
	.align		4
.L_101:
        /*0168*/ 	.byte	0x04, 0x12
        /*016a*/ 	.short	(.L_103 - .L_102)
	.align		4
.L_102:
        /*016c*/ 	.word	index@(_ZN5flash32prepare_varlen_num_blocks_kernelILi2ELb0EEEviiiPKiS2_S2_S2_S2_S2_iiiiiN7cutlass10FastDivmodES4_PiS5_S5_S5_S5_bbbi)
        /*0170*/ 	.word	0x00000000


	//----- nvinfo : EIATTR_MIN_STACK_SIZE
	.align		4
.L_103:
        /*0174*/ 	.byte	0x04, 0x12
        /*0176*/ 	.short	(.L_105 - .L_104)
	.align		4
.L_104:
        /*0178*/ 	.word	index@(_ZN5flash32prepare_varlen_num_blocks_kernelILi1ELb0EEEviiiPKiS2_S2_S2_S2_S2_iiiiiN7cutlass10FastDivmodES4_PiS5_S5_S5_S5_bbbi)
        /*017c*/ 	.word	0x00000000


	//----- nvinfo : EIATTR_MIN_STACK_SIZE
	.align		4
.L_105:
        /*0180*/ 	.byte	0x04, 0x12
        /*0182*/ 	.short	(.L_107 - .L_106)
	.align		4
.L_106:
        /*0184*/ 	.word	index@(_ZN5flash32prepare_varlen_num_blocks_kernelILi32ELb1EEEviiiPKiS2_S2_S2_S2_S2_iiiiiN7cutlass10FastDivmodES4_PiS5_S5_S5_S5_bbbi)
        /*0188*/ 	.word	0x00000000


	//----- nvinfo : EIATTR_MIN_STACK_SIZE
	.align		4
.L_107:
        /*018c*/ 	.byte	0x04, 0x12
        /*018e*/ 	.short	(.L_109 - .L_108)
	.align		4
.L_108:
        /*0190*/ 	.word	index@(_ZN5flash32prepare_varlen_num_blocks_kernelILi16ELb1EEEviiiPKiS2_S2_S2_S2_S2_iiiiiN7cutlass10FastDivmodES4_PiS5_S5_S5_S5_bbbi)
        /*0194*/ 	.word	0x00000000


	//----- nvinfo : EIATTR_MIN_STACK_SIZE
	.align		4
.L_109:
        /*0198*/ 	.byte	0x04, 0x12
        /*019a*/ 	.short	(.L_111 - .L_110)
	.align		4
.L_110:
        /*019c*/ 	.word	index@(_ZN5flash32prepare_varlen_num_blocks_kernelILi8ELb1EEEviiiPKiS2_S2_S2_S2_S2_iiiiiN7cutlass10FastDivmodES4_PiS5_S5_S5_S5_bbbi)
        /*01a0*/ 	.word	0x00000000


	//----- nvinfo : EIATTR_MIN_STACK_SIZE
	.align		4
.L_111:
        /*01a4*/ 	.byte	0x04, 0x12
        /*01a6*/ 	.short	(.L_113 - .L_112)
	.align		4
.L_112:
        /*01a8*/ 	.word	index@(_ZN5flash32prepare_varlen_num_blocks_kernelILi4ELb1EEEviiiPKiS2_S2_S2_S2_S2_iiiiiN7cutlass10FastDivmodES4_PiS5_S5_S5_S5_bbbi)
        /*01ac*/ 	.word	0x00000000


	//----- nvinfo : EIATTR_MIN_STACK_SIZE
	.align		4
.L_113:
        /*01b0*/ 	.byte	0x04, 0x12
        /*01b2*/ 	.short	(.L_115 - .L_114)
	.align		4
.L_114:
        /*01b4*/ 	.word	index@(_ZN5flash32prepare_varlen_num_blocks_kernelILi2ELb1EEEviiiPKiS2_S2_S2_S2_S2_iiiiiN7cutlass10FastDivmodES4_PiS5_S5_S5_S5_bbbi)
        /*01b8*/ 	.word	0x00000000


	//----- nvinfo : EIATTR_MIN_STACK_SIZE
	.align		4
.L_115:
        /*01bc*/ 	.byte	0x04, 0x12
        /*01be*/ 	.short	(.L_117 - .L_116)
	.align		4
.L_116:
        /*01c0*/ 	.word	index@(_ZN5flash32prepare_varlen_num_blocks_kernelILi1ELb1EEEviiiPKiS2_S2_S2_S2_S2_iiiiiN7cutlass10FastDivmodES4_PiS5_S5_S5_S5_bbbi)
        /*01c4*/ 	.word	0x00000000


	//----- nvinfo : EIATTR_MIN_STACK_SIZE
	.align		4
.L_117:
        /*01c8*/ 	.byte	0x04, 0x12
        /*01ca*/ 	.short	(.L_119 - .L_118)
	.align		4
.L_118:
        /*01cc*/ 	.word	index@(_ZN3cub18CUB_300001_SM_10006detail11EmptyKernelIvEEvv)
        /*01d0*/ 	.word	0x00000000
.L_119:


//--------------------- .nv.compat                --------------------------
	.section	.nv.compat,"",@"SHT_CUDA_COMPAT_INFO"
	.align	4
        /*0000*/ 	.byte	0x02, 0x09, 0x01, 0x00, 0x02, 0x02, 0x01, 0x00, 0x02, 0x05, 0x05, 0x00, 0x03, 0x07, 0x01, 0x01
        /*0010*/ 	.byte	0x02, 0x03, 0x00, 0x00, 0x02, 0x06, 0x01, 0x00, 0x04, 0x0b, 0x08, 0x00, 0x09, 0x00, 0x00, 0x00
        /*0020*/ 	.byte	0x00, 0x00, 0x00, 0x00


//--------------------- .nv.info._ZN5flash32prepare_varlen_num_blocks_kernelILi32ELb0EEEviiiPKiS2_S2_S2_S2_S2_iiiiiN7cutlass10FastDivmodES4_PiS5_S5_S5_S5_bbbi --------------------------
	.section	.nv.info._ZN5flash32prepare_varlen_num_blocks_kernelILi32ELb0EEEviiiPKiS2_S2_S2_S2_S2_iiiiiN7cutlass10FastDivmodES4_PiS5_S5_S5_S5_bbbi,"",@"SHT_CUDA_INFO"
	.sectionflags	@""
	.align	4


	//----- nvinfo : EIATTR_CUDA_API_VERSION
	.align		4
        /*0000*/ 	.byte	0x04, 0x37
        /*0002*/ 	.short	(.L_121 - .L_120)
.L_120:
        /*0004*/ 	.word	0x00000082


	//----- nvinfo : EIATTR_KPARAM_INFO
	.align		4
.L_121:
        /*0008*/ 	.byte	0x04, 0x17
        /*000a*/ 	.short	(.L_123 - .L_122)
.L_122:
        /*000c*/ 	.word	0x00000000
        /*0010*/ 	.short	0x0018
        /*0012*/ 	.short	0x009c
        /*0014*/ 	.byte	0x00, 0xf0, 0x11, 0x00


	//----- nvinfo : EIATTR_KPARAM_INFO
	.align		4
.L_123:
        /*0018*/ 	.byte	0x04, 0x17
        /*001a*/ 	.short	(.L_125 - .L_124)
.L_124:
        /*001c*/ 	.word	0x00000000
        /*0020*/ 	.short	0x0017
        /*0022*/ 	.short	0x009a
        /*0024*/ 	.byte	0x00, 0xf0, 0x05, 0x00


	//----- nvinfo : EIATTR_KPARAM_INFO
	.align		4
.L_125:
        /*0028*/ 	.byte	0x04, 0x17
        /*002a*/ 	.short	(.L_127 - .L_126)
.L_126:
        /*002c*/ 	.word	0x00000000
        /*0030*/ 	.short	0x0016
        /*0032*/ 	.short	0x0099
        /*0034*/ 	.byte	0x00, 0xf0, 0x05, 0x00


	//----- nvinfo : EIATTR_KPARAM_INFO
	.align		4
.L_127:
        /*0038*/ 	.byte	0x04, 0x17
        /*003a*/ 	.short	(.L_129 - .L_128)
.L_128:
        /*003c*/ 	.word	0x00000000
        /*0040*/ 	.short	0x0015
        /*0042*/ 	.short	0x0098
        /*0044*/ 	.byte	0x00, 0xf0, 0x05, 0x00


	//----- nvinfo : EIATTR_KPARAM_INFO
	.align		4
.L_129:
        /*0048*/ 	.byte	0x04, 0x17
        /*004a*/ 	.short	(.L_131 - .L_130)
.L_130:
        /*004c*/ 	.word	0x00000000
        /*0050*/ 	.short	0x0014
        /*0052*/ 	.short	0x0090
        /*0054*/ 	.byte	0x00, 0xf5, 0x21, 0x00


	//----- nvinfo : EIATTR_KPARAM_INFO
	.align		4
.L_131:
        /*0058*/ 	.byte	0x04, 0x17
        /*005a*/ 	.short	(.L_133 - .L_132)
.L_132:
        /*005c*/ 	.word	0x00000000
        /*0060*/ 	.short	0x0013
        /*0062*/ 	.short	0x0088
        /*0064*/ 	.byte	0x00, 0xf5, 0x21, 0x00


	//----- nvinfo : EIATTR_KPARAM_INFO
	.align		4
.L_133:
        /*0068*/ 	.byte	0x04, 0x17
        /*006a*/ 	.short	(.L_135 - .L_134)
.L_134:
        /*006c*/ 	.word	0x00000000
        /*0070*/ 	.short	0x0012
        /*0072*/ 	.short	0x0080
        /*0074*/ 	.byte	0x00, 0xf5, 0x21, 0x00


	//----- nvinfo : EIATTR_KPARAM_INFO
	.align		4
.L_135:
        /*0078*/ 	.byte	0x04, 0x17
        /*007a*/ 	.short	(.L_137 - .L_136)
.L_136:
        /*007c*/ 	.word	0x00000000
        /*0080*/ 	.short	0x0011
        /*0082*/ 	.short	0x0078
        /*0084*/ 	.byte	0x00, 0xf5, 0x21, 0x00


	//----- nvinfo : EIATTR_KPARAM_INFO
	.align		4
.L_137:
        /*0088*/ 	.byte	0x04, 0x17
        /*008a*/ 	.short	(.L_139 - .L_138)
.L_138:
        /*008c*/ 	.word	0x00000000
        /*0090*/ 	.short	0x0010
        /*0092*/ 	.short	0x0070
        /*0094*/ 	.byte	0x00, 0xf5, 0x21, 0x00


	//----- nvinfo : EIATTR_KPARAM_INFO
	.align		4
.L_139:
        /*0098*/ 	.byte	0x04, 0x17
        /*009a*/ 	.short	(.L_141 - .L_140)
.L_140:
        /*009c*/ 	.word	0x00000000
        /*00a0*/ 	.short	0x000f
        /*00a2*/ 	.short	0x0060
        /*00a4*/ 	.byte	0x00, 0xf0, 0x31, 0x00


	//----- nvinfo : EIATTR_KPARAM_INFO
	.align		4
.L_141:
        /*00a8*/ 	.byte	0x04, 0x17
        /*00aa*/ 	.short	(.L_143 - .L_142)
.L_142:
        /*00ac*/ 	.word	0x00000000
        /*00b0*/ 	.short	0x000e
        /*00b2*/ 	.short	0x0054
        /*00b4*/ 	.byte	0x00, 0xf0, 0x31, 0x00


	//----- nvinfo : EIATTR_KPARAM_INFO
	.align		4
.L_143:
        /*00b8*/ 	.byte	0x04, 0x17
        /*00ba*/ 	.short	(.L_145 - .L_144)
.L_144:
        /*00bc*/ 	.word	0x00000000
        /*00c0*/ 	.short	0x000d
        /*00c2*/ 	.short	0x0050
        /*00c4*/ 	.byte	0x00, 0xf0, 0x11, 0x00


	//----- nvinfo : EIATTR_KPARAM_INFO
	.align		4
.L_145:
        /*00c8*/ 	.byte	0x04, 0x17
        /*00ca*/ 	.short	(.L_147 - .L_146)
.L_146:
        /*00cc*/ 	.word	0x00000000
        /*00d0*/ 	.short	0x000c
        /*00d2*/ 	.short	0x004c
        /*00d4*/ 	.byte	0x00, 0xf0, 0x11, 0x00


	//----- nvinfo : EIATTR_KPARAM_INFO
	.align		4
.L_147:
        /*00d8*/ 	.byte	0x04, 0x17
        /*00da*/ 	.short	(.L_149 - .L_148)
.L_148:
        /*00dc*/ 	.word	0x00000000
        /*00e0*/ 	.short	0x000b
        /*00e2*/ 	.short	0x0048
        /*00e4*/ 	.byte	0x00, 0xf0, 0x11, 0x00


	//----- nvinfo : EIATTR_KPARAM_INFO
	.align		4
.L_149:
        /*00e8*/ 	.byte	0x04, 0x17
        /*00ea*/ 	.short	(.L_151 - .L_150)
.L_150:
        /*00ec*/ 	.word	0x00000000
        /*00f0*/ 	.short	0x000a
        /*00f2*/ 	.short	0x0044
        /*00f4*/ 	.byte	0x00, 0xf0, 0x11, 0x00


	//----- nvinfo : EIATTR_KPARAM_INFO
	.align		4
.L_151:
        /*00f8*/ 	.byte	0x04, 0x17
        /*00fa*/ 	.short	(.L_153 - .L_152)
.L_152:
        /*00fc*/ 	.word	0x00000000
        /*0100*/ 	.short	0x0009
        /*0102*/ 	.short	0x0040
        /*0104*/ 	.byte	0x00, 0xf0, 0x11, 0x00


	//----- nvinfo : EIATTR_KPARAM_INFO
	.align		4
.L_153:
        /*0108*/ 	.byte	0x04, 0x17
        /*010a*/ 	.short	(.L_155 - .L_154)
.L_154:
        /*010c*/ 	.word	0x00000000
        /*0110*/ 	.short	0x0008
        /*0112*/ 	.short	0x0038
        /*0114*/ 	.byte	0x00, 0xf5, 0x21, 0x00


	//----- nvinfo : EIATTR_KPARAM_INFO
	.align		4
.L_155:
        /*0118*/ 	.byte	0x04, 0x17
        /*011a*/ 	.short	(.L_157 - .L_156)
.L_156:
        /*011c*/ 	.word	0x00000000
        /*0120*/ 	.short	0x0007
        /*0122*/ 	.short	0x0030
        /*0124*/ 	.byte	0x00, 0xf5, 0x21, 0x00


	//----- nvinfo : EIATTR_KPARAM_INFO
	.align		4
.L_157:
        /*0128*/ 	.byte	0x04, 0x17
        /*012a*/ 	.short	(.L_159 - .L_158)
.L_158:
        /*012c*/ 	.word	0x00000000
        /*0130*/ 	.short	0x0006
        /*0132*/ 	.short	0x0028
        /*0134*/ 	.byte	0x00, 0xf5, 0x21, 0x00


	//----- nvinfo : EIATTR_KPARAM_INFO
	.align		4
.L_159:
        /*0138*/ 	.byte	0x04, 0x17
        /*013a*/ 	.short	(.L_161 - .L_160)
.L_160:
        /*013c*/ 	.word	0x00000000
        /*0140*/ 	.short	0x0005
        /*0142*/ 	.short	0x0020
        /*0144*/ 	.byte	0x00, 0xf5, 0x21, 0x00


	//----- nvinfo : EIATTR_KPARAM_INFO
	.align		4
.L_161:
        /*0148*/ 	.byte	0x04, 0x17
        /*014a*/ 	.short	(.L_163 - .L_162)
.L_162:
        /*014c*/ 	.word	0x00000000
        /*0150*/ 	.short	0x0004
        /*0152*/ 	.short	0x0018
        /*0154*/ 	.byte	0x00, 0xf5, 0x21, 0x00


	//----- nvinfo : EIATTR_KPARAM_INFO
	.align		4
.L_163:
        /*0158*/ 	.byte	0x04, 0x17
        /*015a*/ 	.short	(.L_165 - .L_164)
.L_164:
        /*015c*/ 	.word	0x00000000
        /*0160*/ 	.short	0x0003
        /*0162*/ 	.short	0x0010
        /*0164*/ 	.byte	0x00, 0xf5, 0x21, 0x00


	//----- nvinfo : EIATTR_KPARAM_INFO
	.align		4
.L_165:
        /*0168*/ 	.byte	0x04, 0x17
        /*016a*/ 	.short	(.L_167 - .L_166)
.L_166:
        /*016c*/ 	.word	0x00000000
        /*0170*/ 	.short	0x0002
        /*0172*/ 	.short	0x0008
        /*0174*/ 	.byte	0x00, 0xf0, 0x11, 0x00


	//----- nvinfo : EIATTR_KPARAM_INFO
	.align		4
.L_167:
        /*0178*/ 	.byte	0x04, 0x17
        /*017a*/ 	.short	(.L_169 - .L_168)
.L_168:
        /*017c*/ 	.word	0x00000000
        /*0180*/ 	.short	0x0001
        /*0182*/ 	.short	0x0004
        /*0184*/ 	.byte	0x00, 0xf0, 0x11, 0x00


	//----- nvinfo : EIATTR_KPARAM_INFO
	.align		4
.L_169:
        /*0188*/ 	.byte	0x04, 0x17
        /*018a*/ 	.short	(.L_171 - .L_170)
.L_170:
        /*018c*/ 	.word	0x00000000
        /*0190*/ 	.short	0x0000
        /*0192*/ 	.short	0x0000
        /*0194*/ 	.byte	0x00, 0xf0, 0x11, 0x00


	//----- nvinfo : EIATTR_SPARSE_MMA_MASK
	.align		4
.L_171:
        /*0198*/ 	.byte	0x03, 0x50
        /*019a*/ 	.short	0x0000


	//----- nvinfo : EIATTR_MAXREG_COUNT
	.align		4
        /*019c*/ 	.byte	0x03, 0x1b
        /*019e*/ 	.short	0x00ff


	//----- nvinfo : EIATTR_NUM_BARRIERS
	.align		4
        /*01a0*/ 	.byte	0x02, 0x4c
        /*01a2*/ 	.byte	0x01
	.zero		1


	//----- nvinfo : EIATTR_MERCURY_ISA_VERSION
	.align		4
        /*01a4*/ 	.byte	0x03, 0x5f
        /*01a6*/ 	.short	0x0101


	//----- nvinfo : EIATTR_INT_WARP_WIDE_INSTR_OFFSETS
	.align		4
        /*01a8*/ 	.byte	0x04, 0x31
        /*01aa*/ 	.short	(.L_173 - .L_172)


	//   ....[0]....
.L_172:
        /*01ac*/ 	.word	0x000009a0


	//   ....[1]....
        /*01b0*/ 	.word	0x000009b0


	//----- nvinfo : EIATTR_COOP_GROUP_MASK_REGIDS
	.align		4
.L_173:
        /*01b4*/ 	.byte	0x04, 0x29
        /*01b6*/ 	.short	(.L_175 - .L_174)


	//   ....[0]....
.L_174:
        /*01b8*/ 	.word	0xffffffff


	//   ....[1]....
        /*01bc*/ 	.word	0xffffffff


	//   ....[2]....
        /*01c0*/ 	.word	0xffffffff


	//   ....[3]....
        /*01c4*/ 	.word	0xffffffff


	//   ....[4]....
        /*01c8*/ 	.word	0xffffffff


	//   ....[5]....
        /*01cc*/ 	.word	0xffffffff


	//   ....[6]....
        /*01d0*/ 	.word	0xffffffff


	//   ....[7]....
        /*01d4*/ 	.word	0xffffffff


	//----- nvinfo : EIATTR_COOP_GROUP_INSTR_OFFSETS
	.align		4
.L_175:
        /*01d8*/ 	.byte	0x04, 0x28
        /*01da*/ 	.short	(.L_177 - .L_176)


	//   ....[0]....
.L_176:
        /*01dc*/ 	.word	0x00000310


	//   ....[1]....
        /*01e0*/ 	.word	0x00000650


	//   ....[2]....
        /*01e4*/ 	.word	0x00000760


	//   ....[3]....
        /*01e8*/ 	.word	0x000008d0


	//   ....[4]....
        /*01ec*/ 	.word	0x000008f0


	//   ....[5]....
        /*01f0*/ 	.word	0x00000910


	//   ....[6]....
        /*01f4*/ 	.word	0x00000930


	//   ....[7]....
        /*01f8*/ 	.word	0x00000950


	//----- nvinfo : EIATTR_VRC_CTA_INIT_COUNT
	.align		4
.L_177:
        /*01fc*/ 	.byte	0x02, 0x4a
	.zero		1
	.zero		1


	//----- nvinfo : EIATTR_EXIT_INSTR_OFFSETS
	.align		4
        /*0200*/ 	.byte	0x04, 0x1c
        /*0202*/ 	.short	(.L_179 - .L_178)


	//   ....[0]....
.L_178:
        /*0204*/ 	.word	0x00000eb0


	//   ....[1]....
        /*0208*/ 	.word	0x00001130


	//----- nvinfo : EIATTR_CRS_STACK_SIZE
	.align		4
.L_179:
        /*020c*/ 	.byte	0x04, 0x1e
        /*020e*/ 	.short	(.L_181 - .L_180)
.L_180:
        /*0210*/ 	.word	0x00000000


	//----- nvinfo : EIATTR_CBANK_PARAM_SIZE
	.align		4
.L_181:
        /*0214*/ 	.byte	0x03, 0x19
        /*0216*/ 	.short	0x00a0


	//----- nvinfo : EIATTR_PARAM_CBANK
	.align		4
        /*0218*/ 	.byte	0x04, 0x0a
        /*021a*/ 	.short	(.L_183 - .L_182)
	.align		4
.L_182:
        /*021c*/ 	.word	index@(.nv.constant0._ZN5flash32prepare_varlen_num_blocks_kernelILi32ELb0EEEviiiPKiS2_S2_S2_S2_S2_iiiiiN7cutlass10FastDivmodES4_PiS5_S5_S5_S5_bbbi)
        /*0220*/ 	.short	0x0380
        /*0222*/ 	.short	0x00a0


	//----- nvinfo : EIATTR_SW_WAR
	.align		4
.L_183:
        /*0224*/ 	.byte	0x04, 0x36
        /*0226*/ 	.short	(.L_185 - .L_184)
.L_184:
        /*0228*/ 	.word	0x00000008
.L_185:


//--------------------- .nv.info._ZN5flash32prepare_varlen_num_blocks_kernelILi16ELb0EEEviiiPKiS2_S2_S2_S2_S2_iiiiiN7cutlass10FastDivmodES4_PiS5_S5_S5_S5_bbbi --------------------------
	.section	.nv.info._ZN5flash32prepare_varlen_num_blocks_kernelILi16ELb0EEEviiiPKiS2_S2_S2_S2_S2_iiiiiN7cutlass10FastDivmodES4_PiS5_S5_S5_S5_bbbi,"",@"SHT_CUDA_INFO"
	.sectionflags	@""
	.align	4


	//----- nvinfo : EIATTR_CUDA_API_VERSION
	.align		4
        /*0000*/ 	.byte	0x04, 0x37
        /*0002*/ 	.short	(.L_187 - .L_186)
.L_186:
        /*0004*/ 	.word	0x00000082


	//----- nvinfo : EIATTR_KPARAM_INFO
	.align		4
.L_187:
        /*0008*/ 	.byte	0x04, 0x17
        /*000a*/ 	.short	(.L_189 - .L_188)
.L_188:
        /*000c*/ 	.word	0x00000000
        /*0010*/ 	.short	0x0018
        /*0012*/ 	.short	0x009c
        /*0014*/ 	.byte	0x00, 0xf0, 0x11, 0x00


	//----- nvinfo : EIATTR_KPARAM_INFO
	.align		4
.L_189:
        /*0018*/ 	.byte	0x04, 0x17
        /*001a*/ 	.short	(.L_191 - .L_190)
.L_190:
        /*001c*/ 	.word	0x00000000
        /*0020*/ 	.short	0x0017
        /*0022*/ 	.short	0x009a
        /*0024*/ 	.byte	0x00, 0xf0, 0x05, 0x00


	//----- nvinfo : EIATTR_KPARAM_INFO
	.align		4
.L_191:
        /*0028*/ 	.byte	0x04, 0x17
        /*002a*/ 	.short	(.L_193 - .L_192)
.L_192:
        /*002c*/ 	.word	0x00000000
        /*0030*/ 	.short	0x0016
        /*0032*/ 	.short	0x0099
        /*0034*/ 	.byte	0x00, 0xf0, 0x05, 0x00


	//----- nvinfo : EIATTR_KPARAM_INFO
	.align		4
.L_193:
        /*0038*/ 	.byte	0x04, 0x17
        /*003a*/ 	.short	(.L_195 - .L_194)
.L_194:
        /*003c*/ 	.word	0x00000000
        /*0040*/ 	.short	0x0015
        /*0042*/ 	.short	0x0098
        /*0044*/ 	.byte	0x00, 0xf0, 0x05, 0x00


	//----- nvinfo : EIATTR_KPARAM_INFO
	.align		4
.L_195:
        /*0048*/ 	.byte	0x04, 0x17
        /*004a*/ 	.short	(.L_197 - .L_196)
.L_196:
        /*004c*/ 	.word	0x00000000
        /*0050*/ 	.short	0x0014
        /*0052*/ 	.short	0x0090
        /*0054*/ 	.byte	0x00, 0xf5, 0x21, 0x00


	//----- nvinfo : EIATTR_KPARAM_INFO
	.align		4
.L_197:
        /*0058*/ 	.byte	0x04, 0x17
        /*005a*/ 	.short	(.L_199 - .L_198)
.L_198:
        /*005c*/ 	.word	0x00000000
        /*0060*/ 	.short	0x0013
        /*0062*/ 	.short	0x0088
        /*0064*/ 	.byte	0x00, 0xf5, 0x21, 0x00


	//----- nvinfo : EIATTR_KPARAM_INFO
	.align		4
.L_199:
        /*0068*/ 	.byte	0x04, 0x17
        /*006a*/ 	.short	(.L_201 - .L_200)
.L_200:
        /*006c*/ 	.word	0x00000000
        /*0070*/ 	.short	0x0012
        /*0072*/ 	.short	0x0080
        /*0074*/ 	.byte	0x00, 0xf5, 0x21, 0x00


	//----- nvinfo : EIATTR_KPARAM_INFO
	.align		4
.L_201:
        /*0078*/ 	.byte	0x04, 0x17
        /*007a*/ 	.short	(.L_203 - .L_202)
.L_202:
        /*007c*/ 	.word	0x00000000
        /*0080*/ 	.short	0x0011
        /*0082*/ 	.short	0x0078
        /*0084*/ 	.byte	0x00, 0xf5, 0x21, 0x00


	//----- nvinfo : EIATTR_KPARAM_INFO
	.align		4
.L_203:
        /*0088*/ 	.byte	0x04, 0x17
        /*008a*/ 	.short	(.L_205 - .L_204)
.L_204:
        /*008c*/ 	.word	0x00000000
        /*0090*/ 	.short	0x0010
        /*0092*/ 	.short	0x0070
        /*0094*/ 	.byte	0x00, 0xf5, 0x21, 0x00


	//----- nvinfo : EIATTR_KPARAM_INFO
	.align		4
.L_205:
        /*0098*/ 	.byte	0x04, 0x17
        /*009a*/ 	.short	(.L_207 - .L_206)
.L_206:
        /*009c*/ 	.word	0x00000000
        /*00a0*/ 	.short	0x000f
        /*00a2*/ 	.short	0x0060
        /*00a4*/ 	.byte	0x00, 0xf0, 0x31, 0x00


	//----- nvinfo : EIATTR_KPARAM_INFO
	.align		4
.L_207:
        /*00a8*/ 	.byte	0x04, 0x17
        /*00aa*/ 	.short	(.L_209 - .L_208)
.L_208:
        /*00ac*/ 	.word	0x00000000
        /*00b0*/ 	.short	0x000e
        /*00b2*/ 	.short	0x0054
        /*00b4*/ 	.byte	0x00, 0xf0, 0x31, 0x00


	//----- nvinfo : EIATTR_KPARAM_INFO
	.align		4
.L_209:
        /*00b8*/ 	.byte	0x04, 0x17
        /*00ba*/ 	.short	(.L_211 - .L_210)
.L_210:
        /*00bc*/ 	.word	0x00000000
        /*00c0*/ 	.short	0x000d
        /*00c2*/ 	.short	0x0050
        /*00c4*/ 	.byte	0x00, 0xf0, 0x11, 0x00


	//----- nvinfo : EIATTR_KPARAM_INFO
	.align		4
.L_211:
        /*00c8*/ 	.byte	0x04, 0x17
        /*00ca*/ 	.short	(.L_213 - .L_212)
.L_212:
        /*00cc*/ 	.word	0x00000000
        /*00d0*/ 	.short	0x000c
        /*00d2*/ 	.short	0x004c
        /*00d4*/ 	.byte	0x00, 0xf0, 0x11, 0x00


	//----- nvinfo : EIATTR_KPARAM_INFO
	.align		4
.L_213:
        /*00d8*/ 	.byte	0x04, 0x17
        /*00da*/ 	.short	(.L_215 - .L_214)
.L_214:
        /*00dc*/ 	.word	0x00000000
        /*00e0*/ 	.short	0x000b
        /*00e2*/ 	.short	0x0048
        /*00e4*/ 	.byte	0x00, 0xf0, 0x11, 0x00


	//----- nvinfo : EIATTR_KPARAM_INFO
	.align		4
.L_215:
        /*00e8*/ 	.byte	0x04, 0x17
        /*00ea*/ 	.short	(.L_217 - .L_216)
.L_216:
        /*00ec*/ 	.word	0x00000000
        /*00f0*/ 	.short	0x000a
        /*00f2*/ 	.short	0x0044
        /*00f4*/ 	.byte	0x00, 0xf0, 0x11, 0x00


	//----- nvinfo : EIATTR_KPARAM_INFO
	.align		4
.L_217:
        /*00f8*/ 	.byte	0x04, 0x17
        /*00fa*/ 	.short	(.L_219 - .L_218)
.L_218:
        /*00fc*/ 	.word	0x00000000
        /*0100*/ 	.short	0x0009
        /*0102*/ 	.short	0x0040
        /*0104*/ 	.byte	0x00, 0xf0, 0x11, 0x00


	//----- nvinfo : EIATTR_KPARAM_INFO
	.align		4
.L_219:
        /*0108*/ 	.byte	0x04, 0x17
        /*010a*/ 	.short	(.L_221 - .L_220)
.L_220:
        /*010c*/ 	.word	0x00000000
        /*0110*/ 	.short	0x0008
        /*0112*/ 	.short	0x0038
        /*0114*/ 	.byte	0x00, 0xf5, 0x21, 0x00


	//----- nvinfo : EIATTR_KPARAM_INFO
	.align		4
.L_221:
        /*0118*/ 	.byte	0x04, 0x17
        /*011a*/ 	.short	(.L_223 - .L_222)
.L_222:
        /*011c*/ 	.word	0x00000000
        /*0120*/ 	.short	0x0007
        /*0122*/ 	.short	0x0030
        /*0124*/ 	.byte	0x00, 0xf5, 0x21, 0x00


	//----- nvinfo : EIATTR_KPARAM_INFO
	.align		4
.L_223:
        /*0128*/ 	.byte	0x04, 0x17
        /*012a*/ 	.short	(.L_225 - .L_224)
.L_224:
        /*012c*/ 	.word	0x00000000
        /*0130*/ 	.short	0x0006
        /*0132*/ 	.short	0x0028
        /*0134*/ 	.byte	0x00, 0xf5, 0x21, 0x00


	//----- nvinfo : EIATTR_KPARAM_INFO
	.align		4
.L_225:
        /*0138*/ 	.byte	0x04, 0x17
        /*013a*/ 	.short	(.L_227 - .L_226)
.L_226:
        /*013c*/ 	.word	0x00000000
        /*0140*/ 	.short	0x0005
        /*0142*/ 	.short	0x0020
        /*0144*/ 	.byte	0x00, 0xf5, 0x21, 0x00


	//----- nvinfo : EIATTR_KPARAM_INFO
	.align		4
.L_227:
        /*0148*/ 	.byte	0x04, 0x17
        /*014a*/ 	.short	(.L_229 - .L_228)
.L_228:
        /*014c*/ 	.word	0x00000000
        /*0150*/ 	.short	0x0004
        /*0152*/ 	.short	0x0018
        /*0154*/ 	.byte	0x00, 0xf5, 0x21, 0x00


	//----- nvinfo : EIATTR_KPARAM_INFO
	.align		4
.L_229:
        /*0158*/ 	.byte	0x04, 0x17
        /*015a*/ 	.short	(.L_231 - .L_230)
.L_230:
        /*015c*/ 	.word	0x00000000
        /*0160*/ 	.short	0x0003
        /*0162*/ 	.short	0x0010
        /*0164*/ 	.byte	0x00, 0xf5, 0x21, 0x00


	//----- nvinfo : EIATTR_KPARAM_INFO
	.align		4
.L_231:
        /*0168*/ 	.byte	0x04, 0x17
        /*016a*/ 	.short	(.L_233 - .L_232)
.L_232:
        /*016c*/ 	.word	0x00000000
        /*0170*/ 	.short	0x0002
        /*0172*/ 	.short	0x0008
        /*0174*/ 	.byte	0x00, 0xf0, 0x11, 0x00


	//----- nvinfo : EIATTR_KPARAM_INFO
	.align		4
.L_233:
        /*0178*/ 	.byte	0x04, 0x17
        /*017a*/ 	.short	(.L_235 - .L_234)
.L_234:
        /*017c*/ 	.word	0x00000000
        /*0180*/ 	.short	0x0001
        /*0182*/ 	.short	0x0004
        /*0184*/ 	.byte	0x00, 0xf0, 0x11, 0x00


	//----- nvinfo : EIATTR_KPARAM_INFO
	.align		4
.L_235:
        /*0188*/ 	.byte	0x04, 0x17
        /*018a*/ 	.short	(.L_237 - .L_236)
.L_236:
        /*018c*/ 	.word	0x00000000
        /*0190*/ 	.short	0x0000
        /*0192*/ 	.short	0x0000
        /*0194*/ 	.byte	0x00, 0xf0, 0x11, 0x00


	//----- nvinfo : EIATTR_SPARSE_MMA_MASK
	.align		4
.L_237:
        /*0198*/ 	.byte	0x03, 0x50
        /*019a*/ 	.short	0x0000


	//----- nvinfo : EIATTR_MAXREG_COUNT
	.align		4
        /*019c*/ 	.byte	0x03, 0x1b
        /*019e*/ 	.short	0x00ff


	//----- nvinfo : EIATTR_NUM_BARRIERS
	.align		4
        /*01a0*/ 	.byte	0x02, 0x4c
        /*01a2*/ 	.byte	0x01
	.zero		1


	//----- nvinfo : EIATTR_MERCURY_ISA_VERSION
	.align		4
        /*01a4*/ 	.byte	0x03, 0x5f
        /*01a6*/ 	.short	0x0101


	//----- nvinfo : EIATTR_INT_WARP_WIDE_INSTR_OFFSETS
	.align		4
        /*01a8*/ 	.byte	0x04, 0x31
        /*01aa*/ 	.short	(.L_239 - .L_238)


	//   ....[0]....
.L_238:
        /*01ac*/ 	.word	0x000009a0


	//   ....[1]....
        /*01b0*/ 	.word	0x000009b0


	//----- nvinfo : EIATTR_COOP_GROUP_MASK_REGIDS
	.align		4
.L_239:
        /*01b4*/ 	.byte	0x04, 0x29
        /*01b6*/ 	.short	(.L_241 - .L_240)


	//   ....[0]....
.L_240:
        /*01b8*/ 	.word	0xffffffff


	//   ....[1]....
        /*01bc*/ 	.word	0xffffffff


	//   ....[2]....
        /*01c0*/ 	.word	0xffffffff


	//   ....[3]....
        /*01c4*/ 	.word	0xffffffff


	//   ....[4]....
        /*01c8*/ 	.word	0xffffffff


	//   ....[5]....
        /*01cc*/ 	.word	0xffffffff


	//   ....[6]....
        /*01d0*/ 	.word	0xffffffff


	//   ....[7]....
        /*01d4*/ 	.word	0xffffffff


	//----- nvinfo : EIATTR_COOP_GROUP_INSTR_OFFSETS
	.align		4
.L_241:
        /*01d8*/ 	.byte	0x04, 0x28
        /*01da*/ 	.short	(.L_243 - .L_242)


	//   ....[0]....
.L_242:
        /*01dc*/ 	.word	0x00000310


	//   ....[1]....
        /*01e0*/ 	.word	0x00000650


	//   ....[2]....
        /*01e4*/ 	.word	0x00000760


	//   ....[3]....
        /*01e8*/ 	.word	0x000008d0


	//   ....[4]....
        /*01ec*/ 	.word	0x000008f0


	//   ....[5]....
        /*01f0*/ 	.word	0x00000910


	//   ....[6]....
        /*01f4*/ 	.word	0x00000930


	//   ....[7]....
        /*01f8*/ 	.word	0x00000950


	//----- nvinfo : EIATTR_VRC_CTA_INIT_COUNT
	.align		4
.L_243:
        /*01fc*/ 	.byte	0x02, 0x4a
	.zero		1
	.zero		1


	//----- nvinfo : EIATTR_EXIT_INSTR_OFFSETS
	.align		4
        /*0200*/ 	.byte	0x04, 0x1c
        /*0202*/ 	.short	(.L_245 - .L_244)


	//   ....[0]....
.L_244:
        /*0204*/ 	.word	0x00000eb0


	//   ....[1]....
        /*0208*/ 	.word	0x00001130


	//----- nvinfo : EIATTR_CRS_STACK_SIZE
	.align		4
.L_245:
        /*020c*/ 	.byte	0x04, 0x1e
        /*020e*/ 	.short	(.L_247 - .L_246)
.L_246:
        /*0210*/ 	.word	0x00000000


	//----- nvinfo : EIATTR_CBANK_PARAM_SIZE
	.align		4
.L_247:
        /*0214*/ 	.byte	0x03, 0x19
        /*0216*/ 	.short	0x00a0


	//----- nvinfo : EIATTR_PARAM_CBANK
	.align		4
        /*0218*/ 	.byte	0x04, 0x0a
        /*021a*/ 	.short	(.L_249 - .L_248)
	.align		4
.L_248:
        /*021c*/ 	.word	index@(.nv.constant0._ZN5flash32prepare_varlen_num_blocks_kernelILi16ELb0EEEviiiPKiS2_S2_S2_S2_S2_iiiiiN7cutlass10FastDivmodES4_PiS5_S5_S5_S5_bbbi)
        /*0220*/ 	.short	0x0380
        /*0222*/ 	.short	0x00a0


	//----- nvinfo : EIATTR_SW_WAR
	.align		4
.L_249:
        /*0224*/ 	.byte	0x04, 0x36
        /*0226*/ 	.short	(.L_251 - .L_250)
.L_250:
        /*0228*/ 	.word	0x00000008
.L_251:


//--------------------- .nv.info._ZN5flash32prepare_varlen_num_blocks_kernelILi8ELb0EEEviiiPKiS2_S2_S2_S2_S2_iiiiiN7cutlass10FastDivmodES4_PiS5_S5_S5_S5_bbbi --------------------------
	.section	.nv.info._ZN5flash32prepare_varlen_num_blocks_kernelILi8ELb0EEEviiiPKiS2_S2_S2_S2_S2_iiiiiN7cutlass10FastDivmodES4_PiS5_S5_S5_S5_bbbi,"",@"SHT_CUDA_INFO"
	.sectionflags	@""
	.align	4


	//----- nvinfo : EIATTR_CUDA_API_VERSION
	.align		4
        /*0000*/ 	.byte	0x04, 0x37
        /*0002*/ 	.short	(.L_253 - .L_252)
.L_252:
        /*0004*/ 	.word	0x00000082


	//----- nvinfo : EIATTR_KPARAM_INFO
	.align		4
.L_253:
        /*0008*/ 	.byte	0x04, 0x17
        /*000a*/ 	.short	(.L_255 - .L_254)
.L_254:
        /*000c*/ 	.word	0x00000000
        /*0010*/ 	.short	0x0018
        /*0012*/ 	.short	0x009c
        /*0014*/ 	.byte	0x00, 0xf0, 0x11, 0x00


	//----- nvinfo : EIATTR_KPARAM_INFO
	.align		4
.L_255:
        /*0018*/ 	.byte	0x04, 0x17
        /*001a*/ 	.short	(.L_257 - .L_256)
.L_256:
        /*001c*/ 	.word	0x00000000
        /*0020*/ 	.short	0x0017
        /*0022*/ 	.short	0x009a
        /*0024*/ 	.byte	0x00, 0xf0, 0x05, 0x00


	//----- nvinfo : EIATTR_KPARAM_INFO
	.align		4
.L_257:
        /*0028*/ 	.byte	0x04, 0x17
        /*002a*/ 	.short	(.L_259 - .L_258)
.L_258:
        /*002c*/ 	.word	0x00000000
        /*0030*/ 	.short	0x0016
        /*0032*/ 	.short	0x0099
        /*0034*/ 	.byte	0x00, 0xf0, 0x05, 0x00


	//----- nvinfo : EIATTR_KPARAM_INFO
	.align		4
.L_259:
        /*0038*/ 	.byte	0x04, 0x17
        /*003a*/ 	.short	(.L_261 - .L_260)
.L_260:
        /*003c*/ 	.word	0x00000000
        /*0040*/ 	.short	0x0015
        /*0042*/ 	.short	0x0098
        /*0044*/ 	.byte	0x00, 0xf0, 0x05, 0x00


	//----- nvinfo : EIATTR_KPARAM_INFO
	.align		4
.L_261:
        /*0048*/ 	.byte	0x04, 0x17
        /*004a*/ 	.short	(.L_263 - .L_262)
.L_262:
        /*004c*/ 	.word	0x00000000
        /*0050*/ 	.short	0x0014
        /*0052*/ 	.short	0x0090
        /*0054*/ 	.byte	0x00, 0xf5, 0x21, 0x00


	//----- nvinfo : EIATTR_KPARAM_INFO
	.align		4
.L_263:
        /*0058*/ 	.byte	0x04, 0x17
        /*005a*/ 	.short	(.L_265 - .L_264)
.L_264:
        /*005c*/ 	.word	0x00000000
        /*0060*/ 	.short	0x0013
        /*0062*/ 	.short	0x0088
        /*0064*/ 	.byte	0x00, 0xf5, 0x21, 0x00


	//----- nvinfo : EIATTR_KPARAM_INFO
	.align		4
.L_265:
        /*0068*/ 	.byte	0x04, 0x17
        /*006a*/ 	.short	(.L_267 - .L_266)
.L_266:
        /*006c*/ 	.word	0x00000000
        /*0070*/ 	.short	0x0012
        /*0072*/ 	.short	0x0080
        /*0074*/ 	.byte	0x00, 0xf5, 0x21, 0x00


	//----- nvinfo : EIATTR_KPARAM_INFO
	.align		4
.L_267:
        /*0078*/ 	.byte	0x04, 0x17
        /*007a*/ 	.short	(.L_269 - .L_268)
.L_268:
        /*007c*/ 	.word	0x00000000
        /*0080*/ 	.short	0x0011
        /*0082*/ 	.short	0x0078
        /*0084*/ 	.byte	0x00, 0xf5, 0x21, 0x00


	//----- nvinfo : EIATTR_KPARAM_INFO
	.align		4
.L_269:
        /*0088*/ 	.byte	0x04, 0x17
        /*008a*/ 	.short	(.L_271 - .L_270)
.L_270:
        /*008c*/ 	.word	0x00000000
        /*0090*/ 	.short	0x0010
        /*0092*/ 	.short	0x0070
        /*0094*/ 	.byte	0x00, 0xf5, 0x21, 0x00


	//----- nvinfo : EIATTR_KPARAM_INFO
	.align		4
.L_271:
        /*0098*/ 	.byte	0x04, 0x17
        /*009a*/ 	.short	(.L_273 - .L_272)
.L_272:
        /*009c*/ 	.word	0x00000000
        /*00a0*/ 	.short	0x000f
        /*00a2*/ 	.short	0x0060
        /*00a4*/ 	.byte	0x00, 0xf0, 0x31, 0x00


	//----- nvinfo : EIATTR_KPARAM_INFO
	.align		4
.L_273:
        /*00a8*/ 	.byte	0x04, 0x17
        /*00aa*/ 	.short	(.L_275 - .L_274)
.L_274:
        /*00ac*/ 	.word	0x00000000
        /*00b0*/ 	.short	0x000e
        /*00b2*/ 	.short	0x0054
        /*00b4*/ 	.byte	0x00, 0xf0, 0x31, 0x00


	//----- nvinfo : EIATTR_KPARAM_INFO
	.align		4
.L_275:
        /*00b8*/ 	.byte	0x04, 0x17
        /*00ba*/ 	.short	(.L_277 - .L_276)
.L_276:
        /*00bc*/ 	.word	0x00000000
        /*00c0*/ 	.short	0x000d
        /*00c2*/ 	.short	0x0050
        /*00c4*/ 	.byte	0x00, 0xf0, 0x11, 0x00


	//----- nvinfo : EIATTR_KPARAM_INFO
	.align		4
.L_277:
        /*00c8*/ 	.byte	0x04, 0x17
        /*00ca*/ 	.short	(.L_279 - .L_278)
.L_278:
        /*00cc*/ 	.word	0x00000000
        /*00d0*/ 	.short	0x000c
        /*00d2*/ 	.short	0x004c
        /*00d4*/ 	.byte	0x00, 0xf0, 0x11, 0x00


	//----- nvinfo : EIATTR_KPARAM_INFO
	.align		4
.L_279:
        /*00d8*/ 	.byte	0x04, 0x17
        /*00da*/ 	.short	(.L_281 - .L_280)
.L_280:
        /*00dc*/ 	.word	0x00000000
        /*00e0*/ 	.short	0x000b
        /*00e2*/ 	.short	0x0048
        /*00e4*/ 	.byte	0x00, 0xf0, 0x11, 0x00


	//----- nvinfo : EIATTR_KPARAM_INFO
	.align		4
.L_281:
        /*00e8*/ 	.byte	0x04, 0x17
        /*00ea*/ 	.short	(.L_283 - .L_282)
.L_282:
        /*00ec*/ 	.word	0x00000000
        /*00f0*/ 	.short	0x000a
        /*00f2*/ 	.short	0x0044
        /*00f4*/ 	.byte	0x00, 0xf0, 0x11, 0x00


	//----- nvinfo : EIATTR_KPARAM_INFO
	.align		4
.L_283:
        /*00f8*/ 	.byte	0x04, 0x17
        /*00fa*/ 	.short	(.L_285 - .L_284)
.L_284:
        /*00fc*/ 	.word	0x00000000
        /*0100*/ 	.short	0x0009
        /*0102*/ 	.short	0x0040
        /*0104*/ 	.byte	0x00, 0xf0, 0x11, 0x00


	//----- nvinfo : EIATTR_KPARAM_INFO
	.align		4
.L_285:
        /*0108*/ 	.byte	0x04, 0x17
        /*010a*/ 	.short	(.L_287 - .L_286)
.L_286:
        /*010c*/ 	.word	0x00000000
        /*0110*/ 	.short	0x0008
        /*0112*/ 	.short	0x0038
        /*0114*/ 	.byte	0x00, 0xf5, 0x21, 0x00


	//----- nvinfo : EIATTR_KPARAM_INFO
	.align		4
.L_287:
        /*0118*/ 	.byte	0x04, 0x17
        /*011a*/ 	.short	(.L_289 - .L_288)
.L_288:
        /*011c*/ 	.word	0x00000000
        /*0120*/ 	.short	0x0007
        /*0122*/ 	.short	0x0030
        /*0124*/ 	.byte	0x00, 0xf5, 0x21, 0x00


	//----- nvinfo : EIATTR_KPARAM_INFO
	.align		4
.L_289:
        /*0128*/ 	.byte	0x04, 0x17
        /*012a*/ 	.short	(.L_291 - .L_290)
.L_290:
        /*012c*/ 	.word	0x00000000
        /*0130*/ 	.short	0x0006
        /*0132*/ 	.short	0x0028
        /*0134*/ 	.byte	0x00, 0xf5, 0x21, 0x00


	//----- nvinfo : EIATTR_KPARAM_INFO
	.align		4
.L_291:
        /*0138*/ 	.byte	0x04, 0x17
        /*013a*/ 	.short	(.L_293 - .L_292)
.L_292:
        /*013c*/ 	.word	0x00000000
        /*0140*/ 	.short	0x0005
        /*0142*/ 	.short	0x0020
        /*0144*/ 	.byte	0x00, 0xf5, 0x21, 0x00


	//----- nvinfo : EIATTR_KPARAM_INFO
	.align		4
.L_293:
        /*0148*/ 	.byte	0x04, 0x17
        /*014a*/ 	.short	(.L_295 - .L_294)
.L_294:
        /*014c*/ 	.word	0x00000000
        /*0150*/ 	.short	0x0004
        /*0152*/ 	.short	0x0018
        /*0154*/ 	.byte	0x00, 0xf5, 0x21, 0x00


	//----- nvinfo : EIATTR_KPARAM_INFO
	.align		4
.L_295:
        /*0158*/ 	.byte	0x04, 0x17
        /*015a*/ 	.short	(.L_297 - .L_296)
.L_296:
        /*015c*/ 	.word	0x00000000
        /*0160*/ 	.short	0x0003
        /*0162*/ 	.short	0x0010
        /*0164*/ 	.byte	0x00, 0xf5, 0x21, 0x00


	//----- nvinfo : EIATTR_KPARAM_INFO
	.align		4
.L_297:
        /*0168*/ 	.byte	0x04, 0x17
        /*016a*/ 	.short	(.L_299 - .L_298)
.L_298:
        /*016c*/ 	.word	0x00000000
        /*0170*/ 	.short	0x0002
        /*0172*/ 	.short	0x0008
        /*0174*/ 	.byte	0x00, 0xf0, 0x11, 0x00


	//----- nvinfo : EIATTR_KPARAM_INFO
	.align		4
.L_299:
        /*0178*/ 	.byte	0x04, 0x17
        /*017a*/ 	.short	(.L_301 - .L_300)
.L_300:
        /*017c*/ 	.word	0x00000000
        /*0180*/ 	.short	0x0001
        /*0182*/ 	.short	0x0004
        /*0184*/ 	.byte	0x00, 0xf0, 0x11, 0x00


	//----- nvinfo : EIATTR_KPARAM_INFO
	.align		4
.L_301:
        /*0188*/ 	.byte	0x04, 0x17
        /*018a*/ 	.short	(.L_303 - .L_302)
.L_302:
        /*018c*/ 	.word	0x00000000
        /*0190*/ 	.short	0x0000
        /*0192*/ 	.short	0x0000
        /*0194*/ 	.byte	0x00, 0xf0, 0x11, 0x00


	//----- nvinfo : EIATTR_SPARSE_MMA_MASK
	.align		4
.L_303:
        /*0198*/ 	.byte	0x03, 0x50
        /*019a*/ 	.short	0x0000


	//----- nvinfo : EIATTR_MAXREG_COUNT
	.align		4
        /*019c*/ 	.byte	0x03, 0x1b
        /*019e*/ 	.short	0x00ff


	//----- nvinfo : EIATTR_NUM_BARRIERS
	.align		4
        /*01a0*/ 	.byte	0x02, 0x4c
        /*01a2*/ 	.byte	0x01
	.zero		1


	//----- nvinfo : EIATTR_MERCURY_ISA_VERSION
	.align		4
        /*01a4*/ 	.byte	0x03, 0x5f
        /*01a6*/ 	.short	0x0101


	//----- nvinfo : EIATTR_INT_WARP_WIDE_INSTR_OFFSETS
	.align		4
        /*01a8*/ 	.byte	0x04, 0x31
        /*01aa*/ 	.short	(.L_305 - .L_304)


	//   ....[0]....
.L_304:
        /*01ac*/ 	.word	0x000009a0


	//   ....[1]....
        /*01b0*/ 	.word	0x000009b0


	//----- nvinfo : EIATTR_COOP_GROUP_MASK_REGIDS
	.align		4
.L_305:
        /*01b4*/ 	.byte	0x04, 0x29
        /*01b6*/ 	.short	(.L_307 - .L_306)


	//   ....[0]....
.L_306:
        /*01b8*/ 	.word	0xffffffff


	//   ....[1]....
        /*01bc*/ 	.word	0xffffffff


	//   ....[2]....
        /*01c0*/ 	.word	0xffffffff


	//   ....[3]....
        /*01c4*/ 	.word	0xffffffff


	//   ....[4]....
        /*01c8*/ 	.word	0xffffffff


	//   ....[5]....
        /*01cc*/ 	.word	0xffffffff


	//   ....[6]....
        /*01d0*/ 	.word	0xffffffff


	//   ....[7]....
        /*01d4*/ 	.word	0xffffffff


	//----- nvinfo : EIATTR_COOP_GROUP_INSTR_OFFSETS
	.align		4
.L_307:
        /*01d8*/ 	.byte	0x04, 0x28
        /*01da*/ 	.short	(.L_309 - .L_308)


	//   ....[0]....
.L_308:
        /*01dc*/ 	.word	0x00000310


	//   ....[1]....
        /*01e0*/ 	.word	0x00000650


	//   ....[2]....
        /*01e4*/ 	.word	0x00000760


	//   ....[3]....
        /*01e8*/ 	.word	0x000008d0


	//   ....[4]....
        /*01ec*/ 	.word	0x000008f0


	//   ....[5]....
        /*01f0*/ 	.word	0x00000910


	//   ....[6]....
        /*01f4*/ 	.word	0x00000930


	//   ....[7]....
        /*01f8*/ 	.word	0x00000950


	//----- nvinfo : EIATTR_VRC_CTA_INIT_COUNT
	.align		4
.L_309:
        /*01fc*/ 	.byte	0x02, 0x4a
	.zero		1
	.zero		1


	//----- nvinfo : EIATTR_EXIT_INSTR_OFFSETS
	.align		4
        /*0200*/ 	.byte	0x04, 0x1c
        /*0202*/ 	.short	(.L_311 - .L_310)


	//   ....[0]....
.L_310:
        /*0204*/ 	.word	0x00000eb0


	//   ....[1]....
        /*0208*/ 	.word	0x00001130


	//----- nvinfo : EIATTR_CRS_STACK_SIZE
	.align		4
.L_311:
        /*020c*/ 	.byte	0x04, 0x1e
        /*020e*/ 	.short	(.L_313 - .L_312)
.L_312:
        /*0210*/ 	.word	0x00000000


	//----- nvinfo : EIATTR_CBANK_PARAM_SIZE
	.align		4
.L_313:
        /*0214*/ 	.byte	0x03, 0x19
        /*0216*/ 	.short	0x00a0


	//----- nvinfo : EIATTR_PARAM_CBANK
	.align		4
        /*0218*/ 	.byte	0x04, 0x0a
        /*021a*/ 	.short	(.L_315 - .L_314)
	.align		4
.L_314:
        /*021c*/ 	.word	index@(.nv.constant0._ZN5flash32prepare_varlen_num_blocks_kernelILi8ELb0EEEviiiPKiS2_S2_S2_S2_S2_iiiiiN7cutlass10FastDivmodES4_PiS5_S5_S5_S5_bbbi)
        /*0220*/ 	.short	0x0380
        /*0222*/ 	.short	0x00a0


	//----- nvinfo : EIATTR_SW_WAR
	.align		4
.L_315:
        /*0224*/ 	.byte	0x04, 0x36
        /*0226*/ 	.short	(.L_317 - .L_316)
.L_316:
        /*0228*/ 	.word	0x00000008
.L_317:


//--------------------- .nv.info._ZN5flash32prepare_varlen_num_blocks_kernelILi4ELb0EEEviiiPKiS2_S2_S2_S2_S2_iiiiiN7cutlass10FastDivmodES4_PiS5_S5_S5_S5_bbbi --------------------------
	.section	.nv.info._ZN5flash32prepare_varlen_num_blocks_kernelILi4ELb0EEEviiiPKiS2_S2_S2_S2_S2_iiiiiN7cutlass10FastDivmodES4_PiS5_S5_S5_S5_bbbi,"",@"SHT_CUDA_INFO"
	.sectionflags	@""
	.align	4


	//----- nvinfo : EIATTR_CUDA_API_VERSION
	.align		4
        /*0000*/ 	.byte	0x04, 0x37
        /*0002*/ 	.short	(.L_319 - .L_318)
.L_318:
        /*0004*/ 	.word	0x00000082


	//----- nvinfo : EIATTR_KPARAM_INFO
	.align		4
.L_319:
        /*0008*/ 	.byte	0x04, 0x17
        /*000a*/ 	.short	(.L_321 - .L_320)
.L_320:
        /*000c*/ 	.word	0x00000000
        /*0010*/ 	.short	0x0018
        /*0012*/ 	.short	0x009c
        /*0014*/ 	.byte	0x00, 0xf0, 0x11, 0x00


	//----- nvinfo : EIATTR_KPARAM_INFO
	.align		4
.L_321:
        /*0018*/ 	.byte	0x04, 0x17
        /*001a*/ 	.short	(.L_323 - .L_322)
.L_322:
        /*001c*/ 	.word	0x00000000
        /*0020*/ 	.short	0x0017
        /*0022*/ 	.short	0x009a
        /*0024*/ 	.byte	0x00, 0xf0, 0x05, 0x00


	//----- nvinfo : EIATTR_KPARAM_INFO
	.align		4
.L_323:
        /*0028*/ 	.byte	0x04, 0x17
        /*002a*/ 	.short	(.L_325 - .L_324)
.L_324:
        /*002c*/ 	.word	0x00000000
        /*0030*/ 	.short	0x0016
        /*0032*/ 	.short	0x0099
        /*0034*/ 	.byte	0x00, 0xf0, 0x05, 0x00


	//----- nvinfo : EIATTR_KPARAM_INFO
	.align		4
.L_325:
        /*0038*/ 	.byte	0x04, 0x17
        /*003a*/ 	.short	(.L_327 - .L_326)
.L_326:
        /*003c*/ 	.word	0x00000000
        /*0040*/ 	.short	0x0015
        /*0042*/ 	.short	0x0098
        /*0044*/ 	.byte	0x00, 0xf0, 0x05, 0x00


	//----- nvinfo : EIATTR_KPARAM_INFO
	.align		4
.L_327:
        /*0048*/ 	.byte	0x04, 0x17
        /*004a*/ 	.short	(.L_329 - .L_328)
.L_328:
        /*004c*/ 	.word	0x00000000
        /*0050*/ 	.short	0x0014
        /*0052*/ 	.short	0x0090
        /*0054*/ 	.byte	0x00, 0xf5, 0x21, 0x00


	//----- nvinfo : EIATTR_KPARAM_INFO
	.align		4
.L_329:
        /*0058*/ 	.byte	0x04, 0x17
        /*005a*/ 	.short	(.L_331 - .L_330)
.L_330:
        /*005c*/ 	.word	0x00000000
        /*0060*/ 	.short	0x0013
        /*0062*/ 	.short	0x0088
        /*0064*/ 	.byte	0x00, 0xf5, 0x21, 0x00


	//----- nvinfo : EIATTR_KPARAM_INFO
	.align		4
.L_331:
        /*0068*/ 	.byte	0x04, 0x17
        /*006a*/ 	.short	(.L_333 - .L_332)
.L_332:
        /*006c*/ 	.word	0x00000000
        /*0070*/ 	.short	0x0012
        /*0072*/ 	.short	0x0080
        /*0074*/ 	.byte	0x00, 0xf5, 0x21, 0x00


	//----- nvinfo : EIATTR_KPARAM_INFO
	.align		4
.L_333:
        /*0078*/ 	.byte	0x04, 0x17
        /*007a*/ 	.short	(.L_335 - .L_334)
.L_334:
        /*007c*/ 	.word	0x00000000
        /*0080*/ 	.short	0x0011
        /*0082*/ 	.short	0x0078
        /*0084*/ 	.byte	0x00, 0xf5, 0x21, 0x00


	//----- nvinfo : EIATTR_KPARAM_INFO
	.align		4
.L_335:
        /*0088*/ 	.byte	0x04, 0x17
        /*008a*/ 	.short	(.L_337 - .L_336)
.L_336:
        /*008c*/ 	.word	0x00000000
        /*0090*/ 	.short	0x0010
        /*0092*/ 	.short	0x0070
        /*0094*/ 	.byte	0x00, 0xf5, 0x21, 0x00


	//----- nvinfo : EIATTR_KPARAM_INFO
	.align		4
.L_337:
        /*0098*/ 	.byte	0x04, 0x17
        /*009a*/ 	.short	(.L_339 - .L_338)
.L_338:
        /*009c*/ 	.word	0x00000000
        /*00a0*/ 	.short	0x000f
        /*00a2*/ 	.short	0x0060
        /*00a4*/ 	.byte	0x00, 0xf0, 0x31, 0x00


	//----- nvinfo : EIATTR_KPARAM_INFO
	.align		4
.L_339:
        /*00a8*/ 	.byte	0x04, 0x17
        /*00aa*/ 	.short	(.L_341 - .L_340)
.L_340:
        /*00ac*/ 	.word	0x00000000
        /*00b0*/ 	.short	0x000e
        /*00b2*/ 	.short	0x0054
        /*00b4*/ 	.byte	0x00, 0xf0, 0x31, 0x00


	//----- nvinfo : EIATTR_KPARAM_INFO
	.align		4
.L_341:
        /*00b8*/ 	.byte	0x04, 0x17
        /*00ba*/ 	.short	(.L_343 - .L_342)
.L_342:
        /*00bc*/ 	.word	0x00000000
        /*00c0*/ 	.short	0x000d
        /*00c2*/ 	.short	0x0050
        /*00c4*/ 	.byte	0x00, 0xf0, 0x11, 0x00


	//----- nvinfo : EIATTR_KPARAM_INFO
	.align		4
.L_343:
        /*00c8*/ 	.byte	0x04, 0x17
        /*00ca*/ 	.short	(.L_345 - .L_344)
.L_344:
        /*00cc*/ 	.word	0x00000000
        /*00d0*/ 	.short	0x000c
        /*00d2*/ 	.short	0x004c
        /*00d4*/ 	.byte	0x00, 0xf0, 0x11, 0x00


	//----- nvinfo : EIATTR_KPARAM_INFO
	.align		4
.L_345:
        /*00d8*/ 	.byte	0x04, 0x17
        /*00da*/ 	.short	(.L_347 - .L_346)
.L_346:
        /*00dc*/ 	.word	0x00000000
        /*00e0*/ 	.short	0x000b
        /*00e2*/ 	.short	0x0048
        /*00e4*/ 	.byte	0x00, 0xf0, 0x11, 0x00


	//----- nvinfo : EIATTR_KPARAM_INFO
	.align		4
.L_347:
        /*00e8*/ 	.byte	0x04, 0x17
        /*00ea*/ 	.short	(.L_349 - .L_348)
.L_348:
        /*00ec*/ 	.word	0x00000000
        /*00f0*/ 	.short	0x000a
        /*00f2*/ 	.short	0x0044
        /*00f4*/ 	.byte	0x00, 0xf0, 0x11, 0x00


	//----- nvinfo : EIATTR_KPARAM_INFO
	.align		4
.L_349:
        /*00f8*/ 	.byte	0x04, 0x17
        /*00fa*/ 	.short	(.L_351 - .L_350)
.L_350:
        /*00fc*/ 	.word	0x00000000
        /*0100*/ 	.short	0x0009
        /*0102*/ 	.short	0x0040
        /*0104*/ 	.byte	0x00, 0xf0, 0x11, 0x00


	//----- nvinfo : EIATTR_KPARAM_INFO
	.align		4
.L_351:
        /*0108*/ 	.byte	0x04, 0x17
        /*010a*/ 	.short	(.L_353 - .L_352)
.L_352:
        /*010c*/ 	.word	0x00000000
        /*0110*/ 	.short	0x0008
        /*0112*/ 	.short	0x0038
        /*0114*/ 	.byte	0x00, 0xf5, 0x21, 0x00


	//----- nvinfo : EIATTR_KPARAM_INFO
	.align		4
.L_353:
        /*0118*/ 	.byte	0x04, 0x17
        /*011a*/ 	.short	(.L_355 - .L_354)
.L_354:
        /*011c*/ 	.word	0x00000000
        /*0120*/ 	.short	0x0007
        /*0122*/ 	.short	0x0030
        /*0124*/ 	.byte	0x00, 0xf5, 0x21, 0x00


	//----- nvinfo : EIATTR_KPARAM_INFO
	.align		4
.L_355:
        /*0128*/ 	.byte	0x04, 0x17
        /*012a*/ 	.short	(.L_357 - .L_356)
.L_356:
        /*012c*/ 	.word	0x00000000
        /*0130*/ 	.short	0x0006
        /*0132*/ 	.short	0x0028
        /*0134*/ 	.byte	0x00, 0xf5, 0x21, 0x00


	//----- nvinfo : EIATTR_KPARAM_INFO
	.align		4
.L_357:
        /*0138*/ 	.byte	0x04, 0x17
        /*013a*/ 	.short	(.L_359 - .L_358)
.L_358:
        /*013c*/ 	.word	0x00000000
        /*0140*/ 	.short	0x0005
        /*0142*/ 	.short	0x0020
        /*0144*/ 	.byte	0x00, 0xf5, 0x21, 0x00


	//----- nvinfo : EIATTR_KPARAM_INFO
	.align		4
.L_359:
        /*0148*/ 	.byte	0x04, 0x17
        /*014a*/ 	.short	(.L_361 - .L_360)
.L_360:
        /*014c*/ 	.word	0x00000000
        /*0150*/ 	.short	0x0004
        /*0152*/ 	.short	0x0018
        /*0154*/ 	.byte	0x00, 0xf5, 0x21, 0x00


	//----- nvinfo : EIATTR_KPARAM_INFO
	.align		4
.L_361:
        /*0158*/ 	.byte	0x04, 0x17
        /*015a*/ 	.short	(.L_363 - .L_362)
.L_362:
        /*015c*/ 	.word	0x00000000
        /*0160*/ 	.short	0x0003
        /*0162*/ 	.short	0x0010
        /*0164*/ 	.byte	0x00, 0xf5, 0x21, 0x00


	//----- nvinfo : EIATTR_KPARAM_INFO
	.align		4
.L_363:
        /*0168*/ 	.byte	0x04, 0x17
        /*016a*/ 	.short	(.L_365 - .L_364)
.L_364:
        /*016c*/ 	.word	0x00000000
        /*0170*/ 	.short	0x0002
        /*0172*/ 	.short	0x0008
        /*0174*/ 	.byte	0x00, 0xf0, 0x11, 0x00


	//----- nvinfo : EIATTR_KPARAM_INFO
	.align		4
.L_365:
        /*0178*/ 	.byte	0x04, 0x17
        /*017a*/ 	.short	(.L_367 - .L_366)
.L_366:
        /*017c*/ 	.word	0x00000000
        /*0180*/ 	.short	0x0001
        /*0182*/ 	.short	0x0004
        /*0184*/ 	.byte	0x00, 0xf0, 0x11, 0x00


	//----- nvinfo : EIATTR_KPARAM_INFO
	.align		4
.L_367:
        /*0188*/ 	.byte	0x04, 0x17
        /*018a*/ 	.short	(.L_369 - .L_368)
.L_368:
        /*018c*/ 	.word	0x00000000
        /*0190*/ 	.short	0x0000
        /*0192*/ 	.short	0x0000
        /*0194*/ 	.byte	0x00, 0xf0, 0x11, 0x00


	//----- nvinfo : EIATTR_SPARSE_MMA_MASK
	.align		4
.L_369:
        /*0198*/ 	.byte	0x03, 0x50
        /*019a*/ 	.short	0x0000


	//----- nvinfo : EIATTR_MAXREG_COUNT
	.align		4
        /*019c*/ 	.byte	0x03, 0x1b
        /*019e*/ 	.short	0x00ff


	//----- nvinfo : EIATTR_NUM_BARRIERS
	.align		4
        /*01a0*/ 	.byte	0x02, 0x4c
        /*01a2*/ 	.byte	0x01
	.zero		1


	//----- nvinfo : EIATTR_MERCURY_ISA_VERSION
	.align		4
        /*01a4*/ 	.byte	0x03, 0x5f
        /*01a6*/ 	.short	0x0101


	//----- nvinfo : EIATTR_INT_WARP_WIDE_INSTR_OFFSETS
	.align		4
        /*01a8*/ 	.byte	0x04, 0x31
        /*01aa*/ 	.short	(.L_371 - .L_370)


	//   ....[0]....
.L_370:
        /*01ac*/ 	.word	0x000009a0


	//   ....[1]....
        /*01b0*/ 	.word	0x000009b0


	//----- nvinfo : EIATTR_COOP_GROUP_MASK_REGIDS
	.align		4
.L_371:
        /*01b4*/ 	.byte	0x04, 0x29
        /*01b6*/ 	.short	(.L_373 - .L_372)


	//   ....[0]....
.L_372:
        /*01b8*/ 	.word	0xffffffff


	//   ....[1]....
        /*01bc*/ 	.word	0xffffffff


	//   ....[2]....
        /*01c0*/ 	.word	0xffffffff


	//   ....[3]....
        /*01c4*/ 	.word	0xffffffff


	//   ....[4]....
        /*01c8*/ 	.word	0xffffffff


	//   ....[5]....
        /*01cc*/ 	.word	0xffffffff


	//   ....[6]....
        /*01d0*/ 	.word	0xffffffff


	//   ....[7]....
        /*01d4*/ 	.word	0xffffffff


	//----- nvinfo : EIATTR_COOP_GROUP_INSTR_OFFSETS
	.align		4
.L_373:
        /*01d8*/ 	.byte	0x04, 0x28
        /*01da*/ 	.short	(.L_375 - .L_374)


	//   ....[0]....
.L_374:
        /*01dc*/ 	.word	0x00000310


	//   ....[1]....
        /*01e0*/ 	.word	0x00000650


	//   ....[2]....
        /*01e4*/ 	.word	0x00000760


	//   ....[3]....
        /*01e8*/ 	.word	0x000008d0


	//   ....[4]....
        /*01ec*/ 	.word	0x000008f0


	//   ....[5]....
        /*01f0*/ 	.word	0x00000910


	//   ....[6]....
        /*01f4*/ 	.word	0x00000930


	//   ....[7]....
        /*01f8*/ 	.word	0x00000950


	//----- nvinfo : EIATTR_VRC_CTA_INIT_COUNT
	.align		4
.L_375:
        /*01fc*/ 	.byte	0x02, 0x4a
	.zero		1
	.zero		1


	//----- nvinfo : EIATTR_EXIT_INSTR_OFFSETS
	.align		4
        /*0200*/ 	.byte	0x04, 0x1c
        /*0202*/ 	.short	(.L_377 - .L_376)


	//   ....[0]....
.L_376:
        /*0204*/ 	.word	0x00000eb0


	//   ....[1]....
        /*0208*/ 	.word	0x00001130


	//----- nvinfo : EIATTR_CRS_STACK_SIZE
	.align		4
.L_377:
        /*020c*/ 	.byte	0x04, 0x1e
        /*020e*/ 	.short	(.L_379 - .L_378)
.L_378:
        /*0210*/ 	.word	0x00000000


	//----- nvinfo : EIATTR_CBANK_PARAM_SIZE
	.align		4
.L_379:
        /*0214*/ 	.byte	0x03, 0x19
        /*0216*/ 	.short	0x00a0


	//----- nvinfo : EIATTR_PARAM_CBANK
	.align		4
        /*0218*/ 	.byte	0x04, 0x0a
        /*021a*/ 	.short	(.L_381 - .L_380)
	.align		4
.L_380:
        /*021c*/ 	.word	index@(.nv.constant0._ZN5flash32prepare_varlen_num_blocks_kernelILi4ELb0EEEviiiPKiS2_S2_S2_S2_S2_iiiiiN7cutlass10FastDivmodES4_PiS5_S5_S5_S5_bbbi)
        /*0220*/ 	.short	0x0380
        /*0222*/ 	.short	0x00a0


	//----- nvinfo : EIATTR_SW_WAR
	.align		4
.L_381:
        /*0224*/ 	.byte	0x04, 0x36
        /*0226*/ 	.short	(.L_383 - .L_382)
.L_382:
        /*0228*/ 	.word	0x00000008
.L_383:


//--------------------- .nv.info._ZN5flash32prepare_varlen_num_blocks_kernelILi2ELb0EEEviiiPKiS2_S2_S2_S2_S2_iiiiiN7cutlass10FastDivmodES4_PiS5_S5_S5_S5_bbbi --------------------------
	.section	.nv.info._ZN5flash32prepare_varlen_num_blocks_kernelILi2ELb0EEEviiiPKiS2_S2_S2_S2_S2_iiiiiN7cutlass10FastDivmodES4_PiS5_S5_S5_S5_bbbi,"",@"SHT_CUDA_INFO"
	.sectionflags	@""
	.align	4


	//----- nvinfo : EIATTR_CUDA_API_VERSION
	.align		4
        /*0000*/ 	.byte	0x04, 0x37
        /*0002*/ 	.short	(.L_385 - .L_384)
.L_384:
        /*0004*/ 	.word	0x00000082


	//----- nvinfo : EIATTR_KPARAM_INFO
	.align		4
.L_385:
        /*0008*/ 	.byte	0x04, 0x17
        /*000a*/ 	.short	(.L_387 - .L_386)
.L_386:
        /*000c*/ 	.word	0x00000000
        /*0010*/ 	.short	0x0018
        /*0012*/ 	.short	0x009c
        /*0014*/ 	.byte	0x00, 0xf0, 0x11, 0x00


	//----- nvinfo : EIATTR_KPARAM_INFO
	.align		4
.L_387:
        /*0018*/ 	.byte	0x04, 0x17
        /*001a*/ 	.short	(.L_389 - .L_388)
.L_388:
        /*001c*/ 	.word	0x00000000
        /*0020*/ 	.short	0x0017
        /*0022*/ 	.short	0x009a
        /*0024*/ 	.byte	0x00, 0xf0, 0x05, 0x00


	//----- nvinfo : EIATTR_KPARAM_INFO
	.align		4
.L_389:
        /*0028*/ 	.byte	0x04, 0x17
        /*002a*/ 	.short	(.L_391 - .L_390)
.L_390:
        /*002c*/ 	.word	0x00000000
        /*0030*/ 	.short	0x0016
        /*0032*/ 	.short	0x0099
        /*0034*/ 	.byte	0x00, 0xf0, 0x05, 0x00


	//----- nvinfo : EIATTR_KPARAM_INFO
	.align		4
.L_391:
        /*0038*/ 	.byte	0x04, 0x17
        /*003a*/ 	.short	(.L_393 - .L_392)
.L_392:
        /*003c*/ 	.word	0x00000000
        /*0040*/ 	.short	0x0015
        /*0042*/ 	.short	0x0098
        /*0044*/ 	.byte	0x00, 0xf0, 0x05, 0x00


	//----- nvinfo : EIATTR_KPARAM_INFO
	.align		4
.L_393:
        /*0048*/ 	.byte	0x04, 0x17
        /*004a*/ 	.short	(.L_395 - .L_394)
.L_394:
        /*004c*/ 	.word	0x00000000
        /*0050*/ 	.short	0x0014
        /*0052*/ 	.short	0x0090
        /*0054*/ 	.byte	0x00, 0xf5, 0x21, 0x00


	//----- nvinfo : EIATTR_KPARAM_INFO
	.align		4
.L_395:
        /*0058*/ 	.byte	0x04, 0x17
        /*005a*/ 	.short	(.L_397 - .L_396)
.L_396:
        /*005c*/ 	.word	0x00000000
        /*0060*/ 	.short	0x0013
        /*0062*/ 	.short	0x0088
        /*0064*/ 	.byte	0x00, 0xf5, 0x21, 0x00


	//----- nvinfo : EIATTR_KPARAM_INFO
	.align		4
.L_397:
        /*0068*/ 	.byte	0x04, 0x17
        /*006a*/ 	.short	(.L_399 - .L_398)
.L_398:
        /*006c*/ 	.word	0x00000000
        /*0070*/ 	.short	0x0012
        /*0072*/ 	.short	0x0080
        /*0074*/ 	.byte	0x00, 0xf5, 0x21, 0x00


	//----- nvinfo : EIATTR_KPARAM_INFO
	.align		4
.L_399:
        /*0078*/ 	.byte	0x04, 0x17
        /*007a*/ 	.short	(.L_401 - .L_400)
.L_400:
        /*007c*/ 	.word	0x00000000
        /*0080*/ 	.short	0x0011
        /*0082*/ 	.short	0x0078
        /*0084*/ 	.byte	0x00, 0xf5, 0x21, 0x00


	//----- nvinfo : EIATTR_KPARAM_INFO
	.align		4
.L_401:
        /*0088*/ 	.byte	0x04, 0x17
        /*008a*/ 	.short	(.L_403 - .L_402)
.L_402:
        /*008c*/ 	.word	0x00000000
        /*0090*/ 	.short	0x0010
        /*0092*/ 	.short	0x0070
        /*0094*/ 	.byte	0x00, 0xf5, 0x21, 0x00


	//----- nvinfo : EIATTR_KPARAM_INFO
	.align		4
.L_403:
        /*0098*/ 	.byte	0x04, 0x17
        /*009a*/ 	.short	(.L_405 - .L_404)
.L_404:
        /*009c*/ 	.word	0x00000000
        /*00a0*/ 	.short	0x000f
        /*00a2*/ 	.short	0x0060
        /*00a4*/ 	.byte	0x00, 0xf0, 0x31, 0x00


	//----- nvinfo : EIATTR_KPARAM_INFO
	.align		4
.L_405:
        /*00a8*/ 	.byte	0x04, 0x17
        /*00aa*/ 	.short	(.L_407 - .L_406)
.L_406:
        /*00ac*/ 	.word	0x00000000
        /*00b0*/ 	.short	0x000e
        /*00b2*/ 	.short	0x0054
        /*00b4*/ 	.byte	0x00, 0xf0, 0x31, 0x00


	//----- nvinfo : EIATTR_KPARAM_INFO
	.align		4
.L_407:
        /*00b8*/ 	.byte	0x04, 0x17
        /*00ba*/ 	.short	(.L_409 - .L_408)
.L_408:
        /*00bc*/ 	.word	0x00000000
        /*00c0*/ 	.short	0x000d
        /*00c2*/ 	.short	0x0050
        /*00c4*/ 	.byte	0x00, 0xf0, 0x11, 0x00


	//----- nvinfo : EIATTR_KPARAM_INFO
	.align		4
.L_409:
        /*00c8*/ 	.byte	0x04, 0x17
        /*00ca*/ 	.short	(.L_411 - .L_410)
.L_410:
        /*00cc*/ 	.word	0x00000000
        /*00d0*/ 	.short	0x000c
        /*00d2*/ 	.short	0x004c
        /*00d4*/ 	.byte	0x00, 0xf0, 0x11, 0x00


	//----- nvinfo : EIATTR_KPARAM_INFO
	.align		4
.L_411:
        /*00d8*/ 	.byte	0x04, 0x17
        /*00da*/ 	.short	(.L_413 - .L_412)
.L_412:
        /*00dc*/ 	.word	0x00000000
        /*00e0*/ 	.short	0x000b
        /*00e2*/ 	.short	0x0048
        /*00e4*/ 	.byte	0x00, 0xf0, 0x11, 0x00


	//----- nvinfo : EIATTR_KPARAM_INFO
	.align		4
.L_413:
        /*00e8*/ 	.byte	0x04, 0x17
        /*00ea*/ 	.short	(.L_415 - .L_414)
.L_414:
        /*00ec*/ 	.word	0x00000000
        /*00f0*/ 	.short	0x000a
        /*00f2*/ 	.short	0x0044
        /*00f4*/ 	.byte	0x00, 0xf0, 0x11, 0x00


	//----- nvinfo : EIATTR_KPARAM_INFO
	.align		4
.L_415:
        /*00f8*/ 	.byte	0x04, 0x17
        /*00fa*/ 	.short	(.L_417 - .L_416)
.L_416:
        /*00fc*/ 	.word	0x00000000
        /*0100*/ 	.short	0x0009
        /*0102*/ 	.short	0x0040
        /*0104*/ 	.byte	0x00, 0xf0, 0x11, 0x00


	//----- nvinfo : EIATTR_KPARAM_INFO
	.align		4
.L_417:
        /*0108*/ 	.byte	0x04, 0x17
        /*010a*/ 	.short	(.L_419 - .L_418)
.L_418:
        /*010c*/ 	.word	0x00000000
        /*0110*/ 	.short	0x0008
        /*0112*/ 	.short	0x0038
        /*0114*/ 	.byte	0x00, 0xf5, 0x21, 0x00


	//----- nvinfo : EIATTR_KPARAM_INFO
	.align		4
.L_419:
        /*0118*/ 	.byte	0x04, 0x17
        /*011a*/ 	.short	(.L_421 - .L_420)
.L_420:
        /*011c*/ 	.word	0x00000000
        /*0120*/ 	.short	0x0007
        /*0122*/ 	.short	0x0030
        /*0124*/ 	.byte	0x00, 0xf5, 0x21, 0x00


	//----- nvinfo : EIATTR_KPARAM_INFO
	.align		4
.L_421:
        /*0128*/ 	.byte	0x04, 0x17
        /*012a*/ 	.short	(.L_423 - .L_422)
.L_422:
        /*012c*/ 	.word	0x00000000
        /*0130*/ 	.short	0x0006
        /*0132*/ 	.short	0x0028
        /*0134*/ 	.byte	0x00, 0xf5, 0x21, 0x00


	//----- nvinfo : EIATTR_KPARAM_INFO
	.align		4
.L_423:
        /*0138*/ 	.byte	0x04, 0x17
        /*013a*/ 	.short	(.L_425 - .L_424)
.L_424:
        /*013c*/ 	.word	0x00000000
        /*0140*/ 	.short	0x0005
        /*0142*/ 	.short	0x0020
        /*0144*/ 	.byte	0x00, 0xf5, 0x21, 0x00


	//----- nvinfo : EIATTR_KPARAM_INFO
	.align		4
.L_425:
        /*0148*/ 	.byte	0x04, 0x17
        /*014a*/ 	.short	(.L_427 - .L_426)
.L_426:
        /*014c*/ 	.word	0x00000000
        /*0150*/ 	.short	0x0004
        /*0152*/ 	.short	0x0018
        /*0154*/ 	.byte	0x00, 0xf5, 0x21, 0x00


	//----- nvinfo : EIATTR_KPARAM_INFO
	.align		4
.L_427:
        /*0158*/ 	.byte	0x04, 0x17
        /*015a*/ 	.short	(.L_429 - .L_428)
.L_428:
        /*015c*/ 	.word	0x00000000
        /*0160*/ 	.short	0x0003
        /*0162*/ 	.short	0x0010
        /*0164*/ 	.byte	0x00, 0xf5, 0x21, 0x00


	//----- nvinfo : EIATTR_KPARAM_INFO
	.align		4
.L_429:
        /*0168*/ 	.byte	0x04, 0x17
        /*016a*/ 	.short	(.L_431 - .L_430)
.L_430:
        /*016c*/ 	.word	0x00000000
        /*0170*/ 	.short	0x0002
        /*0172*/ 	.short	0x0008
        /*0174*/ 	.byte	0x00, 0xf0, 0x11, 0x00


	//----- nvinfo : EIATTR_KPARAM_INFO
	.align		4
.L_431:
        /*0178*/ 	.byte	0x04, 0x17
        /*017a*/ 	.short	(.L_433 - .L_432)
.L_432:
        /*017c*/ 	.word	0x00000000
        /*0180*/ 	.short	0x0001
        /*0182*/ 	.short	0x0004
        /*0184*/ 	.byte	0x00, 0xf0, 0x11, 0x00


	//----- nvinfo : EIATTR_KPARAM_INFO
	.align		4
.L_433:
        /*0188*/ 	.byte	0x04, 0x17
        /*018a*/ 	.short	(.L_435 - .L_434)
.L_434:
        /*018c*/ 	.word	0x00000000
        /*0190*/ 	.short	0x0000
        /*0192*/ 	.short	0x0000
        /*0194*/ 	.byte	0x00, 0xf0, 0x11, 0x00


	//----- nvinfo : EIATTR_SPARSE_MMA_MASK
	.align		4
.L_435:
        /*0198*/ 	.byte	0x03, 0x50
        /*019a*/ 	.short	0x0000


	//----- nvinfo : EIATTR_MAXREG_COUNT
	.align		4
        /*019c*/ 	.byte	0x03, 0x1b
        /*019e*/ 	.short	0x00ff


	//----- nvinfo : EIATTR_NUM_BARRIERS
	.align		4
        /*01a0*/ 	.byte	0x02, 0x4c
        /*01a2*/ 	.byte	0x01
	.zero		1


	//----- nvinfo : EIATTR_MERCURY_ISA_VERSION
	.align		4
        /*01a4*/ 	.byte	0x03, 0x5f
        /*01a6*/ 	.short	0x0101


	//----- nvinfo : EIATTR_INT_WARP_WIDE_INSTR_OFFSETS
	.align		4
        /*01a8*/ 	.byte	0x04, 0x31
        /*01aa*/ 	.short	(.L_437 - .L_436)


	//   ....[0]....
.L_436:
        /*01ac*/ 	.word	0x000009a0


	//   ....[1]....
        /*01b0*/ 	.word	0x000009b0


	//----- nvinfo : EIATTR_COOP_GROUP_MASK_REGIDS
	.align		4
.L_437:
        /*01b4*/ 	.byte	0x04, 0x29
        /*01b6*/ 	.short	(.L_439 - .L_438)


	//   ....[0]....
.L_438:
        /*01b8*/ 	.word	0xffffffff


	//   ....[1]....
        /*01bc*/ 	.word	0xffffffff


	//   ....[2]....
        /*01c0*/ 	.word	0xffffffff


	//   ....[3]....
        /*01c4*/ 	.word	0xffffffff


	//   ....[4]....
        /*01c8*/ 	.word	0xffffffff


	//   ....[5]....
        /*01cc*/ 	.word	0xffffffff


	//   ....[6]....
        /*01d0*/ 	.word	0xffffffff


	//   ....[7]....
        /*01d4*/ 	.word	0xffffffff


	//----- nvinfo : EIATTR_COOP_GROUP_INSTR_OFFSETS
	.align		4
.L_439:
        /*01d8*/ 	.byte	0x04, 0x28
        /*01da*/ 	.short	(.L_441 - .L_440)


	//   ....[0]....
.L_440:
        /*01dc*/ 	.word	0x00000310


	//   ....[1]....
        /*01e0*/ 	.word	0x00000650


	//   ....[2]....
        /*01e4*/ 	.word	0x00000760


	//   ....[3]....
        /*01e8*/ 	.word	0x000008d0


	//   ....[4]....
        /*01ec*/ 	.word	0x000008f0


	//   ....[5]....
        /*01f0*/ 	.word	0x00000910


	//   ....[6]....
        /*01f4*/ 	.word	0x00000930


	//   ....[7]....
        /*01f8*/ 	.word	0x00000950


	//----- nvinfo : EIATTR_VRC_CTA_INIT_COUNT
	.align		4
.L_441:
        /*01fc*/ 	.byte	0x02, 0x4a
	.zero		1
	.zero		1


	//----- nvinfo : EIATTR_EXIT_INSTR_OFFSETS
	.align		4
        /*0200*/ 	.byte	0x04, 0x1c
        /*0202*/ 	.short	(.L_443 - .L_442)


	//   ....[0]....
.L_442:
        /*0204*/ 	.word	0x00000eb0


	//   ....[1]....
        /*0208*/ 	.word	0x00001130


	//----- nvinfo : EIATTR_CRS_STACK_SIZE
	.align		4
.L_443:
        /*020c*/ 	.byte	0x04, 0x1e
        /*020e*/ 	.short	(.L_445 - .L_444)
.L_444:
        /*0210*/ 	.word	0x00000000


	//----- nvinfo : EIATTR_CBANK_PARAM_SIZE
	.align		4
.L_445:
        /*0214*/ 	.byte	0x03, 0x19
        /*0216*/ 	.short	0x00a0


	//----- nvinfo : EIATTR_PARAM_CBANK
	.align		4
        /*0218*/ 	.byte	0x04, 0x0a
        /*021a*/ 	.short	(.L_447 - .L_446)
	.align		4
.L_446:
        /*021c*/ 	.word	index@(.nv.constant0._ZN5flash32prepare_varlen_num_blocks_kernelILi2ELb0EEEviiiPKiS2_S2_S2_S2_S2_iiiiiN7cutlass10FastDivmodES4_PiS5_S5_S5_S5_bbbi)
        /*0220*/ 	.short	0x0380
        /*0222*/ 	.short	0x00a0


	//----- nvinfo : EIATTR_SW_WAR
	.align		4
.L_447:
        /*0224*/ 	.byte	0x04, 0x36
        /*0226*/ 	.short	(.L_449 - .L_448)
.L_448:
        /*0228*/ 	.word	0x00000008
.L_449:


//--------------------- .nv.info._ZN5flash32prepare_varlen_num_blocks_kernelILi1ELb0EEEviiiPKiS2_S2_S2_S2_S2_iiiiiN7cutlass10FastDivmodES4_PiS5_S5_S5_S5_bbbi --------------------------
	.section	.nv.info._ZN5flash32prepare_varlen_num_blocks_kernelILi1ELb0EEEviiiPKiS2_S2_S2_S2_S2_iiiiiN7cutlass10FastDivmodES4_PiS5_S5_S5_S5_bbbi,"",@"SHT_CUDA_INFO"
	.sectionflags	@""
	.align	4


	//----- nvinfo : EIATTR_CUDA_API_VERSION
	.align		4
        /*0000*/ 	.byte	0x04, 0x37
        /*0002*/ 	.short	(.L_451 - .L_450)
.L_450:
        /*0004*/ 	.word	0x00000082


	//----- nvinfo : EIATTR_KPARAM_INFO
	.align		4
.L_451:
        /*0008*/ 	.byte	0x04, 0x17
        /*000a*/ 	.short	(.L_453 - .L_452)
.L_452:
        /*000c*/ 	.word	0x00000000
        /*0010*/ 	.short	0x0018
        /*0012*/ 	.short	0x009c
        /*0014*/ 	.byte	0x00, 0xf0, 0x11, 0x00


	//----- nvinfo : EIATTR_KPARAM_INFO
	.align		4
.L_453:
        /*0018*/ 	.byte	0x04, 0x17
        /*001a*/ 	.short	(.L_455 - .L_454)
.L_454:
        /*001c*/ 	.word	0x00000000
        /*0020*/ 	.short	0x0017
        /*0022*/ 	.short	0x009a
        /*0024*/ 	.byte	0x00, 0xf0, 0x05, 0x00


	//----- nvinfo : EIATTR_KPARAM_INFO
	.align		4
.L_455:
        /*0028*/ 	.byte	0x04, 0x17
        /*002a*/ 	.short	(.L_457 - .L_456)
.L_456:
        /*002c*/ 	.word	0x00000000
        /*0030*/ 	.short	0x0016
        /*0032*/ 	.short	0x0099
        /*0034*/ 	.byte	0x00, 0xf0, 0x05, 0x00


	//----- nvinfo : EIATTR_KPARAM_INFO
	.align		4
.L_457:
        /*0038*/ 	.byte	0x04, 0x17
        /*003a*/ 	.short	(.L_459 - .L_458)
.L_458:
        /*003c*/ 	.word	0x00000000
        /*0040*/ 	.short	0x0015
        /*0042*/ 	.short	0x0098
        /*0044*/ 	.byte	0x00, 0xf0, 0x05, 0x00


	//----- nvinfo : EIATTR_KPARAM_INFO
	.align		4
.L_459:
        /*0048*/ 	.byte	0x04, 0x17
        /*004a*/ 	.short	(.L_461 - .L_460)
.L_460:
        /*004c*/ 	.word	0x00000000
        /*0050*/ 	.short	0x0014
        /*0052*/ 	.short	0x0090
        /*0054*/ 	.byte	0x00, 0xf5, 0x21, 0x00


	//----- nvinfo : EIATTR_KPARAM_INFO
	.align		4
.L_461:
        /*0058*/ 	.byte	0x04, 0x17
        /*005a*/ 	.short	(.L_463 - .L_462)
.L_462:
        /*005c*/ 	.word	0x00000000
        /*0060*/ 	.short	0x0013
        /*0062*/ 	.short	0x0088
        /*0064*/ 	.byte	0x00, 0xf5, 0x21, 0x00


	//----- nvinfo : EIATTR_KPARAM_INFO
	.align		4
.L_463:
        /*0068*/ 	.byte	0x04, 0x17
        /*006a*/ 	.short	(.L_465 - .L_464)
.L_464:
        /*006c*/ 	.word	0x00000000
        /*0070*/ 	.short	0x0012
        /*0072*/ 	.short	0x0080
        /*0074*/ 	.byte	0x00, 0xf5, 0x21, 0x00


	//----- nvinfo : EIATTR_KPARAM_INFO
	.align		4
.L_465:
        /*0078*/ 	.byte	0x04, 0x17
        /*007a*/ 	.short	(.L_467 - .L_466)
.L_466:
        /*007c*/ 	.word	0x00000000
        /*0080*/ 	.short	0x0011
        /*0082*/ 	.short	0x0078
        /*0084*/ 	.byte	0x00, 0xf5, 0x21, 0x00


	//----- nvinfo : EIATTR_KPARAM_INFO
	.align		4
.L_467:
        /*0088*/ 	.byte	0x04, 0x17
        /*008a*/ 	.short	(.L_469 - .L_468)
.L_468:
        /*008c*/ 	.word	0x00000000
        /*0090*/ 	.short	0x0010
        /*0092*/ 	.short	0x0070
        /*0094*/ 	.byte	0x00, 0xf5, 0x21, 0x00


	//----- nvinfo : EIATTR_KPARAM_INFO
	.align		4
.L_469:
        /*0098*/ 	.byte	0x04, 0x17
        /*009a*/ 	.short	(.L_471 - .L_470)
.L_470:
        /*009c*/ 	.word	0x00000000
        /*00a0*/ 	.short	0x000f
        /*00a2*/ 	.short	0x0060
        /*00a4*/ 	.byte	0x00, 0xf0, 0x31, 0x00


	//----- nvinfo : EIATTR_KPARAM_INFO
	.align		4
.L_471:
        /*00a8*/ 	.byte	0x04, 0x17
        /*00aa*/ 	.short	(.L_473 - .L_472)
.L_472:
        /*00ac*/ 	.word	0x00000000
        /*00b0*/ 	.short	0x000e
        /*00b2*/ 	.short	0x0054
        /*00b4*/ 	.byte	0x00, 0xf0, 0x31, 0x00


	//----- nvinfo : EIATTR_KPARAM_INFO
	.align		4
.L_473:
        /*00b8*/ 	.byte	0x04, 0x17
        /*00ba*/ 	.short	(.L_475 - .L_474)
.L_474:
        /*00bc*/ 	.word	0x00000000
        /*00c0*/ 	.short	0x000d
        /*00c2*/ 	.short	0x0050
        /*00c4*/ 	.byte	0x00, 0xf0, 0x11, 0x00


	//----- nvinfo : EIATTR_KPARAM_INFO
	.align		4
.L_475:
        /*00c8*/ 	.byte	0x04, 0x17
        /*00ca*/ 	.short	(.L_477 - .L_476)
.L_476:
        /*00cc*/ 	.word	0x00000000
        /*00d0*/ 	.short	0x000c
        /*00d2*/ 	.short	0x004c
        /*00d4*/ 	.byte	0x00, 0xf0, 0x11, 0x00


	//----- nvinfo : EIATTR_KPARAM_INFO
	.align		4
.L_477:
        /*00d8*/ 	.byte	0x04, 0x17
        /*00da*/ 	.short	(.L_479 - .L_478)
.L_478:
        /*00dc*/ 	.word	0x00000000
        /*00e0*/ 	.short	0x000b
        /*00e2*/ 	.short	0x0048
        /*00e4*/ 	.byte	0x00, 0xf0, 0x11, 0x00


	//----- nvinfo : EIATTR_KPARAM_INFO
	.align		4
.L_479:
        /*00e8*/ 	.byte	0x04, 0x17
        /*00ea*/ 	.short	(.L_481 - .L_480)
.L_480:
        /*00ec*/ 	.word	0x00000000
        /*00f0*/ 	.short	0x000a
        /*00f2*/ 	.short	0x0044
        /*00f4*/ 	.byte	0x00, 0xf0, 0x11, 0x00


	//----- nvinfo : EIATTR_KPARAM_INFO
	.align		4
.L_481:
        /*00f8*/ 	.byte	0x04, 0x17
        /*00fa*/ 	.short	(.L_483 - .L_482)
.L_482:
        /*00fc*/ 	.word	0x00000000
        /*0100*/ 	.short	0x0009
        /*0102*/ 	.short	0x0040
        /*0104*/ 	.byte	0x00, 0xf0, 0x11, 0x00


	//----- nvinfo : EIATTR_KPARAM_INFO
	.align		4
.L_483:
        /*0108*/ 	.byte	0x04, 0x17
        /*010a*/ 	.short	(.L_485 - .L_484)
.L_484:
        /*010c*/ 	.word	0x00000000
        /*0110*/ 	.short	0x0008
        /*0112*/ 	.short	0x0038
        /*0114*/ 	.byte	0x00, 0xf5, 0x21, 0x00


	//----- nvinfo : EIATTR_KPARAM_INFO
	.align		4
.L_485:
        /*0118*/ 	.byte	0x04, 0x17
        /*011a*/ 	.short	(.L_487 - .L_486)
.L_486:
        /*011c*/ 	.word	0x00000000
        /*0120*/ 	.short	0x0007
        /*0122*/ 	.short	0x0030
        /*0124*/ 	.byte	0x00, 0xf5, 0x21, 0x00


	//----- nvinfo : EIATTR_KPARAM_INFO
	.align		4
.L_487:
        /*0128*/ 	.byte	0x04, 0x17
        /*012a*/ 	.short	(.L_489 - .L_488)
.L_488:
        /*012c*/ 	.word	0x00000000
        /*0130*/ 	.short	0x0006
        /*0132*/ 	.short	0x0028
        /*0134*/ 	.byte	0x00, 0xf5, 0x21, 0x00


	//----- nvinfo : EIATTR_KPARAM_INFO
	.align		4
.L_489:
        /*0138*/ 	.byte	0x04, 0x17
        /*013a*/ 	.short	(.L_491 - .L_490)
.L_490:
        /*013c*/ 	.word	0x00000000
        /*0140*/ 	.short	0x0005
        /*0142*/ 	.short	0x0020
        /*0144*/ 	.byte	0x00, 0xf5, 0x21, 0x00


	//----- nvinfo : EIATTR_KPARAM_INFO
	.align		4
.L_491:
        /*0148*/ 	.byte	0x04, 0x17
        /*014a*/ 	.short	(.L_493 - .L_492)
.L_492:
        /*014c*/ 	.word	0x00000000
        /*0150*/ 	.short	0x0004
        /*0152*/ 	.short	0x0018
        /*0154*/ 	.byte	0x00, 0xf5, 0x21, 0x00


	//----- nvinfo : EIATTR_KPARAM_INFO
	.align		4
.L_493:
        /*0158*/ 	.byte	0x04, 0x17
        /*015a*/ 	.short	(.L_495 - .L_494)
.L_494:
        /*015c*/ 	.word	0x00000000
        /*0160*/ 	.short	0x0003
        /*0162*/ 	.short	0x0010
        /*0164*/ 	.byte	0x00, 0xf5, 0x21, 0x00


	//----- nvinfo : EIATTR_KPARAM_INFO
	.align		4
.L_495:
        /*0168*/ 	.byte	0x04, 0x17
        /*016a*/ 	.short	(.L_497 - .L_496)
.L_496:
        /*016c*/ 	.word	0x00000000
        /*0170*/ 	.short	0x0002
        /*0172*/ 	.short	0x0008
        /*0174*/ 	.byte	0x00, 0xf0, 0x11, 0x00


	//----- nvinfo : EIATTR_KPARAM_INFO
	.align		4
.L_497:
        /*0178*/ 	.byte	0x04, 0x17
        /*017a*/ 	.short	(.L_499 - .L_498)
.L_498:
        /*017c*/ 	.word	0x00000000
        /*0180*/ 	.short	0x0001
        /*0182*/ 	.short	0x0004
        /*0184*/ 	.byte	0x00, 0xf0, 0x11, 0x00


	//----- nvinfo : EIATTR_KPARAM_INFO
	.align		4
.L_499:
        /*0188*/ 	.byte	0x04, 0x17
        /*018a*/ 	.short	(.L_501 - .L_500)
.L_500:
        /*018c*/ 	.word	0x00000000
        /*0190*/ 	.short	0x0000
        /*0192*/ 	.short	0x0000
        /*0194*/ 	.byte	0x00, 0xf0, 0x11, 0x00


	//----- nvinfo : EIATTR_SPARSE_MMA_MASK
	.align		4
.L_501:
        /*0198*/ 	.byte	0x03, 0x50
        /*019a*/ 	.short	0x0000


	//----- nvinfo : EIATTR_MAXREG_COUNT
	.align		4
        /*019c*/ 	.byte	0x03, 0x1b
        /*019e*/ 	.short	0x00ff


	//----- nvinfo : EIATTR_NUM_BARRIERS
	.align		4
        /*01a0*/ 	.byte	0x02, 0x4c
        /*01a2*/ 	.byte	0x01
	.zero		1


	//----- nvinfo : EIATTR_MERCURY_ISA_VERSION
	.align		4
        /*01a4*/ 	.byte	0x03, 0x5f
        /*01a6*/ 	.short	0x0101


	//----- nvinfo : EIATTR_INT_WARP_WIDE_INSTR_OFFSETS
	.align		4
        /*01a8*/ 	.byte	0x04, 0x31
        /*01aa*/ 	.short	(.L_503 - .L_502)


	//   ....[0]....
.L_502:
        /*01ac*/ 	.word	0x000009a0


	//   ....[1]....
        /*01b0*/ 	.word	0x000009b0


	//----- nvinfo : EIATTR_COOP_GROUP_MASK_REGIDS
	.align		4
.L_503:
        /*01b4*/ 	.byte	0x04, 0x29
        /*01b6*/ 	.short	(.L_505 - .L_504)


	//   ....[0]....
.L_504:
        /*01b8*/ 	.word	0xffffffff


	//   ....[1]....
        /*01bc*/ 	.word	0xffffffff


	//   ....[2]....
        /*01c0*/ 	.word	0xffffffff


	//   ....[3]....
        /*01c4*/ 	.word	0xffffffff


	//   ....[4]....
        /*01c8*/ 	.word	0xffffffff


	//   ....[5]....
        /*01cc*/ 	.word	0xffffffff


	//   ....[6]....
        /*01d0*/ 	.word	0xffffffff


	//   ....[7]....
        /*01d4*/ 	.word	0xffffffff


	//----- nvinfo : EIATTR_COOP_GROUP_INSTR_OFFSETS
	.align		4
.L_505:
        /*01d8*/ 	.byte	0x04, 0x28
        /*01da*/ 	.short	(.L_507 - .L_506)


	//   ....[0]....
.L_506:
        /*01dc*/ 	.word	0x00000310


	//   ....[1]....
        /*01e0*/ 	.word	0x00000650


	//   ....[2]....
        /*01e4*/ 	.word	0x00000760


	//   ....[3]....
        /*01e8*/ 	.word	0x000008d0


	//   ....[4]....
        /*01ec*/ 	.word	0x000008f0


	//   ....[5]....
        /*01f0*/ 	.word	0x00000910


	//   ....[6]....
        /*01f4*/ 	.word	0x00000930


	//   ....[7]....
        /*01f8*/ 	.word	0x00000950


	//----- nvinfo : EIATTR_VRC_CTA_INIT_COUNT
	.align		4
.L_507:
        /*01fc*/ 	.byte	0x02, 0x4a
	.zero		1
	.zero		1


	//----- nvinfo : EIATTR_EXIT_INSTR_OFFSETS
	.align		4
        /*0200*/ 	.byte	0x04, 0x1c
        /*0202*/ 	.short	(.L_509 - .L_508)


	//   ....[0]....
.L_508:
        /*0204*/ 	.word	0x00000eb0


	//   ....[1]....
        /*0208*/ 	.word	0x00001130


	//----- nvinfo : EIATTR_CRS_STACK_SIZE
	.align		4
.L_509:
        /*020c*/ 	.byte	0x04, 0x1e
        /*020e*/ 	.short	(.L_511 - .L_510)
.L_510:
        /*0210*/ 	.word	0x00000000


	//----- nvinfo : EIATTR_CBANK_PARAM_SIZE
	.align		4
.L_511:
        /*0214*/ 	.byte	0x03, 0x19
        /*0216*/ 	.short	0x00a0


	//----- nvinfo : EIATTR_PARAM_CBANK
	.align		4
        /*0218*/ 	.byte	0x04, 0x0a
        /*021a*/ 	.short	(.L_513 - .L_512)
	.align		4
.L_512:
        /*021c*/ 	.word	index@(.nv.constant0._ZN5flash32prepare_varlen_num_blocks_kernelILi1ELb0EEEviiiPKiS2_S2_S2_S2_S2_iiiiiN7cutlass10FastDivmodES4_PiS5_S5_S5_S5_bbbi)
        /*0220*/ 	.short	0x0380
        /*0222*/ 	.short	0x00a0


	//----- nvinfo : EIATTR_SW_WAR
	.align		4
.L_513:
        /*0224*/ 	.byte	0x04, 0x36
        /*0226*/ 	.short	(.L_515 - .L_514)
.L_514:
        /*0228*/ 	.word	0x00000008
.L_515:


//--------------------- .nv.info._ZN5flash32prepare_varlen_num_blocks_kernelILi32ELb1EEEviiiPKiS2_S2_S2_S2_S2_iiiiiN7cutlass10FastDivmodES4_PiS5_S5_S5_S5_bbbi --------------------------
	.section	.nv.info._ZN5flash32prepare_varlen_num_blocks_kernelILi32ELb1EEEviiiPKiS2_S2_S2_S2_S2_iiiiiN7cutlass10FastDivmodES4_PiS5_S5_S5_S5_bbbi,"",@"SHT_CUDA_INFO"
	.sectionflags	@""
	.align	4


	//----- nvinfo : EIATTR_CUDA_API_VERSION
	.align		4
        /*0000*/ 	.byte	0x04, 0x37
        /*0002*/ 	.short	(.L_517 - .L_516)
.L_516:
        /*0004*/ 	.word	0x00000082


	//----- nvinfo : EIATTR_KPARAM_INFO
	.align		4
.L_517:
        /*0008*/ 	.byte	0x04, 0x17
        /*000a*/ 	.short	(.L_519 - .L_518)
.L_518:
        /*000c*/ 	.word	0x00000000
        /*0010*/ 	.short	0x0018
        /*0012*/ 	.short	0x009c
        /*0014*/ 	.byte	0x00, 0xf0, 0x11, 0x00


	//----- nvinfo : EIATTR_KPARAM_INFO
	.align		4
.L_519:
        /*0018*/ 	.byte	0x04, 0x17
        /*001a*/ 	.short	(.L_521 - .L_520)
.L_520:
        /*001c*/ 	.word	0x00000000
        /*0020*/ 	.short	0x0017
        /*0022*/ 	.short	0x009a
        /*0024*/ 	.byte	0x00, 0xf0, 0x05, 0x00


	//----- nvinfo : EIATTR_KPARAM_INFO
	.align		4
.L_521:
        /*0028*/ 	.byte	0x04, 0x17
        /*002a*/ 	.short	(.L_523 - .L_522)
.L_522:
        /*002c*/ 	.word	0x00000000
        /*0030*/ 	.short	0x0016
        /*0032*/ 	.short	0x0099
        /*0034*/ 	.byte	0x00, 0xf0, 0x05, 0x00


	//----- nvinfo : EIATTR_KPARAM_INFO
	.align		4
.L_523:
        /*0038*/ 	.byte	0x04, 0x17
        /*003a*/ 	.short	(.L_525 - .L_524)
.L_524:
        /*003c*/ 	.word	0x00000000
        /*0040*/ 	.short	0x0015
        /*0042*/ 	.short	0x0098
        /*0044*/ 	.byte	0x00, 0xf0, 0x05, 0x00


	//----- nvinfo : EIATTR_KPARAM_INFO
	.align		4
.L_525:
        /*0048*/ 	.byte	0x04, 0x17
        /*004a*/ 	.short	(.L_527 - .L_526)
.L_526:
        /*004c*/ 	.word	0x00000000
        /*0050*/ 	.short	0x0014
        /*0052*/ 	.short	0x0090
        /*0054*/ 	.byte	0x00, 0xf5, 0x21, 0x00


	//----- nvinfo : EIATTR_KPARAM_INFO
	.align		4
.L_527:
        /*0058*/ 	.byte	0x04, 0x17
        /*005a*/ 	.short	(.L_529 - .L_528)
.L_528:
        /*005c*/ 	.word	0x00000000
        /*0060*/ 	.short	0x0013
        /*0062*/ 	.short	0x0088
        /*0064*/ 	.byte	0x00, 0xf5, 0x21, 0x00


	//----- nvinfo : EIATTR_KPARAM_INFO
	.align		4
.L_529:
        /*0068*/ 	.byte	0x04, 0x17
        /*006a*/ 	.short	(.L_531 - .L_530)
.L_530:
        /*006c*/ 	.word	0x00000000
        /*0070*/ 	.short	0x0012
        /*0072*/ 	.short	0x0080
        /*0074*/ 	.byte	0x00, 0xf5, 0x21, 0x00


	//----- nvinfo : EIATTR_KPARAM_INFO
	.align		4
.L_531:
        /*0078*/ 	.byte	0x04, 0x17
        /*007a*/ 	.short	(.L_533 - .L_532)
.L_532:
        /*007c*/ 	.word	0x00000000
        /*0080*/ 	.short	0x0011
        /*0082*/ 	.short	0x0078
        /*0084*/ 	.byte	0x00, 0xf5, 0x21, 0x00


	//----- nvinfo : EIATTR_KPARAM_INFO
	.align		4
.L_533:
        /*0088*/ 	.byte	0x04, 0x17
        /*008a*/ 	.short	(.L_535 - .L_534)
.L_534:
        /*008c*/ 	.word	0x00000000
        /*0090*/ 	.short	0x0010
        /*0092*/ 	.short	0x0070
        /*0094*/ 	.byte	0x00, 0xf5, 0x21, 0x00


	//----- nvinfo : EIATTR_KPARAM_INFO
	.align		4
.L_535:
        /*0098*/ 	.byte	0x04, 0x17
        /*009a*/ 	.short	(.L_537 - .L_536)
.L_536:
        /*009c*/ 	.word	0x00000000
        /*00a0*/ 	.short	0x000f
        /*00a2*/ 	.short	0x0060
        /*00a4*/ 	.byte	0x00, 0xf0, 0x31, 0x00


	//----- nvinfo : EIATTR_KPARAM_INFO
	.align		4
.L_537:
        /*00a8*/ 	.byte	0x04, 0x17
        /*00aa*/ 	.short	(.L_539 - .L_538)
.L_538:
        /*00ac*/ 	.word	0x00000000
        /*00b0*/ 	.short	0x000e
        /*00b2*/ 	.short	0x0054
        /*00b4*/ 	.byte	0x00, 0xf0, 0x31, 0x00


	//----- nvinfo : EIATTR_KPARAM_INFO
	.align		4
.L_539:
        /*00b8*/ 	.byte	0x04, 0x17
        /*00ba*/ 	.short	(.L_541 - .L_540)
.L_540:
        /*00bc*/ 	.word	0x00000000
        /*00c0*/ 	.short	0x000d
        /*00c2*/ 	.short	0x0050
        /*00c4*/ 	.byte	0x00, 0xf0, 0x11, 0x00


	//----- nvinfo : EIATTR_KPARAM_INFO
	.align		4
.L_541:
        /*00c8*/ 	.byte	0x04, 0x17
        /*00ca*/ 	.short	(.L_543 - .L_542)
.L_542:
        /*00cc*/ 	.word	0x00000000
        /*00d0*/ 	.short	0x000c
        /*00d2*/ 	.short	0x004c
        /*00d4*/ 	.byte	0x00, 0xf0, 0x11, 0x00


	//----- nvinfo : EIATTR_KPARAM_INFO
	.align		4
.L_543:
        /*00d8*/ 	.byte	0x04, 0x17
        /*00da*/ 	.short	(.L_545 - .L_544)
.L_544:
        /*00dc*/ 	.word	0x00000000
        /*00e0*/ 	.short	0x000b
        /*00e2*/ 	.short	0x0048
        /*00e4*/ 	.byte	0x00, 0xf0, 0x11, 0x00


	//----- nvinfo : EIATTR_KPARAM_INFO
	.align		4
.L_545:
        /*00e8*/ 	.byte	0x04, 0x17
        /*00ea*/ 	.short	(.L_547 - .L_546)
.L_546:
        /*00ec*/ 	.word	0x00000000
        /*00f0*/ 	.short	0x000a
        /*00f2*/ 	.short	0x0044
        /*00f4*/ 	.byte	0x00, 0xf0, 0x11, 0x00


	//----- nvinfo : EIATTR_KPARAM_INFO
	.align		4
.L_547:
        /*00f8*/ 	.byte	0x04, 0x17
        /*00fa*/ 	.short	(.L_549 - .L_548)
.L_548:
        /*00fc*/ 	.word	0x00000000
        /*0100*/ 	.short	0x0009
        /*0102*/ 	.short	0x0040
        /*0104*/ 	.byte	0x00, 0xf0, 0x11, 0x00


	//----- nvinfo : EIATTR_KPARAM_INFO
	.align		4
.L_549:
        /*0108*/ 	.byte	0x04, 0x17
        /*010a*/ 	.short	(.L_551 - .L_550)
.L_550:
        /*010c*/ 	.word	0x00000000
        /*0110*/ 	.short	0x0008
        /*0112*/ 	.short	0x0038
        /*0114*/ 	.byte	0x00, 0xf5, 0x21, 0x00


	//----- nvinfo : EIATTR_KPARAM_INFO
	.align		4
.L_551:
        /*0118*/ 	.byte	0x04, 0x17
        /*011a*/ 	.short	(.L_553 - .L_552)
.L_552:
        /*011c*/ 	.word	0x00000000
        /*0120*/ 	.short	0x0007
        /*0122*/ 	.short	0x0030
        /*0124*/ 	.byte	0x00, 0xf5, 0x21, 0x00


	//----- nvinfo : EIATTR_KPARAM_INFO
	.align		4
.L_553:
        /*0128*/ 	.byte	0x04, 0x17
        /*012a*/ 	.short	(.L_555 - .L_554)
.L_554:
        /*012c*/ 	.word	0x00000000
        /*0130*/ 	.short	0x0006
        /*0132*/ 	.short	0x0028
        /*0134*/ 	.byte	0x00, 0xf5, 0x21, 0x00


	//----- nvinfo : EIATTR_KPARAM_INFO
	.align		4
.L_555:
        /*0138*/ 	.byte	0x04, 0x17
        /*013a*/ 	.short	(.L_557 - .L_556)
.L_556:
        /*013c*/ 	.word	0x00000000
        /*0140*/ 	.short	0x0005
        /*0142*/ 	.short	0x0020
        /*0144*/ 	.byte	0x00, 0xf5, 0x21, 0x00


	//----- nvinfo : EIATTR_KPARAM_INFO
	.align		4
.L_557:
        /*0148*/ 	.byte	0x04, 0x17
        /*014a*/ 	.short	(.L_559 - .L_558)
.L_558:
        /*014c*/ 	.word	0x00000000
        /*0150*/ 	.short	0x0004
        /*0152*/ 	.short	0x0018
        /*0154*/ 	.byte	0x00, 0xf5, 0x21, 0x00


	//----- nvinfo : EIATTR_KPARAM_INFO
	.align		4
.L_559:
        /*0158*/ 	.byte	0x04, 0x17
        /*015a*/ 	.short	(.L_561 - .L_560)
.L_560:
        /*015c*/ 	.word	0x00000000
        /*0160*/ 	.short	0x0003
        /*0162*/ 	.short	0x0010
        /*0164*/ 	.byte	0x00, 0xf5, 0x21, 0x00


	//----- nvinfo : EIATTR_KPARAM_INFO
	.align		4
.L_561:
        /*0168*/ 	.byte	0x04, 0x17
        /*016a*/ 	.short	(.L_563 - .L_562)
.L_562:
        /*016c*/ 	.word	0x00000000
        /*0170*/ 	.short	0x0002
        /*0172*/ 	.short	0x0008
        /*0174*/ 	.byte	0x00, 0xf0, 0x11, 0x00


	//----- nvinfo : EIATTR_KPARAM_INFO
	.align		4
.L_563:
        /*0178*/ 	.byte	0x04, 0x17
        /*017a*/ 	.short	(.L_565 - .L_564)
.L_564:
        /*017c*/ 	.word	0x00000000
        /*0180*/ 	.short	0x0001
        /*0182*/ 	.short	0x0004
        /*0184*/ 	.byte	0x00, 0xf0, 0x11, 0x00


	//----- nvinfo : EIATTR_KPARAM_INFO
	.align		4
.L_565:
        /*0188*/ 	.byte	0x04, 0x17
        /*018a*/ 	.short	(.L_567 - .L_566)
.L_566:
        /*018c*/ 	.word	0x00000000
        /*0190*/ 	.short	0x0000
        /*0192*/ 	.short	0x0000
        /*0194*/ 	.byte	0x00, 0xf0, 0x11, 0x00


	//----- nvinfo : EIATTR_SPARSE_MMA_MASK
	.align		4
.L_567:
        /*0198*/ 	.byte	0x03, 0x50
        /*019a*/ 	.short	0x0000


	//----- nvinfo : EIATTR_MAXREG_COUNT
	.align		4
        /*019c*/ 	.byte	0x03, 0x1b
        /*019e*/ 	.short	0x00ff


	//----- nvinfo : EIATTR_NUM_BARRIERS
	.align		4
        /*01a0*/ 	.byte	0x02, 0x4c
        /*01a2*/ 	.byte	0x01
	.zero		1


	//----- nvinfo : EIATTR_MERCURY_ISA_VERSION
	.align		4
        /*01a4*/ 	.byte	0x03, 0x5f
        /*01a6*/ 	.short	0x0101


	//----- nvinfo : EIATTR_INT_WARP_WIDE_INSTR_OFFSETS
	.align		4
        /*01a8*/ 	.byte	0x04, 0x31
        /*01aa*/ 	.short	(.L_569 - .L_568)


	//   ....[0]....
.L_568:
        /*01ac*/ 	.word	0x000009b0


	//   ....[1]....
        /*01b0*/ 	.word	0x000009c0


	//----- nvinfo : EIATTR_COOP_GROUP_MASK_REGIDS
	.align		4
.L_569:
        /*01b4*/ 	.byte	0x04, 0x29
        /*01b6*/ 	.short	(.L_571 - .L_570)


	//   ....[0]....
.L_570:
        /*01b8*/ 	.word	0xffffffff


	//   ....[1]....
        /*01bc*/ 	.word	0xffffffff


	//   ....[2]....
        /*01c0*/ 	.word	0xffffffff


	//   ....[3]....
        /*01c4*/ 	.word	0xffffffff


	//   ....[4]....
        /*01c8*/ 	.word	0xffffffff


	//   ....[5]....
        /*01cc*/ 	.word	0xffffffff


	//   ....[6]....
        /*01d0*/ 	.word	0xffffffff


	//   ....[7]....
        /*01d4*/ 	.word	0xffffffff


	//----- nvinfo : EIATTR_COOP_GROUP_INSTR_OFFSETS
	.align		4
.L_571:
        /*01d8*/ 	.byte	0x04, 0x28
        /*01da*/ 	.short	(.L_573 - .L_572)


	//   ....[0]....
.L_572:
        /*01dc*/ 	.word	0x00000340


	//   ....[1]....
        /*01e0*/ 	.word	0x00000680


	//   ....[2]....
        /*01e4*/ 	.word	0x00000770


	//   ....[3]....
        /*01e8*/ 	.word	0x000008e0


	//   ....[4]....
        /*01ec*/ 	.word	0x00000900


	//   ....[5]....
        /*01f0*/ 	.word	0x00000920


	//   ....[6]....
        /*01f4*/ 	.word	0x00000940


	//   ....[7]....
        /*01f8*/ 	.word	0x00000960


	//----- nvinfo : EIATTR_VRC_CTA_INIT_COUNT
	.align		4
.L_573:
        /*01fc*/ 	.byte	0x02, 0x4a
	.zero		1
	.zero		1


	//----- nvinfo : EIATTR_EXIT_INSTR_OFFSETS
	.align		4
        /*0200*/ 	.byte	0x04, 0x1c
        /*0202*/ 	.short	(.L_575 - .L_574)


	//   ....[0]....
.L_574:
        /*0204*/ 	.word	0x000013f0


	//   ....[1]....
        /*0208*/ 	.word	0x000016a0


	//----- nvinfo : EIATTR_CRS_STACK_SIZE
	.align		4
.L_575:
        /*020c*/ 	.byte	0x04, 0x1e
        /*020e*/ 	.short	(.L_577 - .L_576)
.L_576:
        /*0210*/ 	.word	0x00000000


	//----- nvinfo : EIATTR_CBANK_PARAM_SIZE
	.align		4
.L_577:
        /*0214*/ 	.byte	0x03, 0x19
        /*0216*/ 	.short	0x00a0


	//----- nvinfo : EIATTR_PARAM_CBANK
	.align		4
        /*0218*/ 	.byte	0x04, 0x0a
        /*021a*/ 	.short	(.L_579 - .L_578)
	.align		4
.L_578:
        /*021c*/ 	.word	index@(.nv.constant0._ZN5flash32prepare_varlen_num_blocks_kernelILi32ELb1EEEviiiPKiS2_S2_S2_S2_S2_iiiiiN7cutlass10FastDivmodES4_PiS5_S5_S5_S5_bbbi)
        /*0220*/ 	.short	0x0380
        /*0222*/ 	.short	0x00a0


	//----- nvinfo : EIATTR_SW_WAR
	.align		4
.L_579:
        /*0224*/ 	.byte	0x04, 0x36
        /*0226*/ 	.short	(.L_581 - .L_580)
.L_580:
        /*0228*/ 	.word	0x00000008
.L_581:


//--------------------- .nv.info._ZN5flash32prepare_varlen_num_blocks_kernelILi16ELb1EEEviiiPKiS2_S2_S2_S2_S2_iiiiiN7cutlass10FastDivmodES4_PiS5_S5_S5_S5_bbbi --------------------------
	.section	.nv.info._ZN5flash32prepare_varlen_num_blocks_kernelILi16ELb1EEEviiiPKiS2_S2_S2_S2_S2_iiiiiN7cutlass10FastDivmodES4_PiS5_S5_S5_S5_bbbi,"",@"SHT_CUDA_INFO"
	.sectionflags	@""
	.align	4


	//----- nvinfo : EIATTR_CUDA_API_VERSION
	.align		4
        /*0000*/ 	.byte	0x04, 0x37
        /*0002*/ 	.short	(.L_583 - .L_582)
.L_582:
        /*0004*/ 	.word	0x00000082


	//----- nvinfo : EIATTR_KPARAM_INFO
	.align		4
.L_583:
        /*0008*/ 	.byte	0x04, 0x17
        /*000a*/ 	.short	(.L_585 - .L_584)
.L_584:
        /*000c*/ 	.word	0x00000000
        /*0010*/ 	.short	0x0018
        /*0012*/ 	.short	0x009c
        /*0014*/ 	.byte	0x00, 0xf0, 0x11, 0x00


	//----- nvinfo : EIATTR_KPARAM_INFO
	.align		4
.L_585:
        /*0018*/ 	.byte	0x04, 0x17
        /*001a*/ 	.short	(.L_587 - .L_586)
.L_586:
        /*001c*/ 	.word	0x00000000
        /*0020*/ 	.short	0x0017
        /*0022*/ 	.short	0x009a
        /*0024*/ 	.byte	0x00, 0xf0, 0x05, 0x00


	//----- nvinfo : EIATTR_KPARAM_INFO
	.align		4
.L_587:
        /*0028*/ 	.byte	0x04, 0x17
        /*002a*/ 	.short	(.L_589 - .L_588)
.L_588:
        /*002c*/ 	.word	0x00000000
        /*0030*/ 	.short	0x0016
        /*0032*/ 	.short	0x0099
        /*0034*/ 	.byte	0x00, 0xf0, 0x05, 0x00


	//----- nvinfo : EIATTR_KPARAM_INFO
	.align		4
.L_589:
        /*0038*/ 	.byte	0x04, 0x17
        /*003a*/ 	.short	(.L_591 - .L_590)
.L_590:
        /*003c*/ 	.word	0x00000000
        /*0040*/ 	.short	0x0015
        /*0042*/ 	.short	0x0098
        /*0044*/ 	.byte	0x00, 0xf0, 0x05, 0x00


	//----- nvinfo : EIATTR_KPARAM_INFO
	.align		4
.L_591:
        /*0048*/ 	.byte	0x04, 0x17
        /*004a*/ 	.short	(.L_593 - .L_592)
.L_592:
        /*004c*/ 	.word	0x00000000
        /*0050*/ 	.short	0x0014
        /*0052*/ 	.short	0x0090
        /*0054*/ 	.byte	0x00, 0xf5, 0x21, 0x00


	//----- nvinfo : EIATTR_KPARAM_INFO
	.align		4
.L_593:
        /*0058*/ 	.byte	0x04, 0x17
        /*005a*/ 	.short	(.L_595 - .L_594)
.L_594:
        /*005c*/ 	.word	0x00000000
        /*0060*/ 	.short	0x0013
        /*0062*/ 	.short	0x0088
        /*0064*/ 	.byte	0x00, 0xf5, 0x21, 0x00


	//----- nvinfo : EIATTR_KPARAM_INFO
	.align		4
.L_595:
        /*0068*/ 	.byte	0x04, 0x17
        /*006a*/ 	.short	(.L_597 - .L_596)
.L_596:
        /*006c*/ 	.word	0x00000000
        /*0070*/ 	.short	0x0012
        /*0072*/ 	.short	0x0080
        /*0074*/ 	.byte	0x00, 0xf5, 0x21, 0x00


	//----- nvinfo : EIATTR_KPARAM_INFO
	.align		4
.L_597:
        /*0078*/ 	.byte	0x04, 0x17
        /*007a*/ 	.short	(.L_599 - .L_598)
.L_598:
        /*007c*/ 	.word	0x00000000
        /*0080*/ 	.short	0x0011
        /*0082*/ 	.short	0x0078
        /*0084*/ 	.byte	0x00, 0xf5, 0x21, 0x00


	//----- nvinfo : EIATTR_KPARAM_INFO
	.align		4
.L_599:
        /*0088*/ 	.byte	0x04, 0x17
        /*008a*/ 	.short	(.L_601 - .L_600)
.L_600:
        /*008c*/ 	.word	0x00000000
        /*0090*/ 	.short	0x0010
        /*0092*/ 	.short	0x0070
        /*0094*/ 	.byte	0x00, 0xf5, 0x21, 0x00


	//----- nvinfo : EIATTR_KPARAM_INFO
	.align		4
.L_601:
        /*0098*/ 	.byte	0x04, 0x17
        /*009a*/ 	.short	(.L_603 - .L_602)
.L_602:
        /*009c*/ 	.word	0x00000000
        /*00a0*/ 	.short	0x000f
        /*00a2*/ 	.short	0x0060
        /*00a4*/ 	.byte	0x00, 0xf0, 0x31, 0x00


	//----- nvinfo : EIATTR_KPARAM_INFO
	.align		4
.L_603:
        /*00a8*/ 	.byte	0x04, 0x17
        /*00aa*/ 	.short	(.L_605 - .L_604)
.L_604:
        /*00ac*/ 	.word	0x00000000
        /*00b0*/ 	.short	0x000e
        /*00b2*/ 	.short	0x0054
        /*00b4*/ 	.byte	0x00, 0xf0, 0x31, 0x00


	//----- nvinfo : EIATTR_KPARAM_INFO
	.align		4
.L_605:
        /*00b8*/ 	.byte	0x04, 0x17
        /*00ba*/ 	.short	(.L_607 - .L_606)
.L_606:
        /*00bc*/ 	.word	0x00000000
        /*00c0*/ 	.short	0x000d
        /*00c2*/ 	.short	0x0050
        /*00c4*/ 	.byte	0x00, 0xf0, 0x11, 0x00


	//----- nvinfo : EIATTR_KPARAM_INFO
	.align		4
.L_607:
        /*00c8*/ 	.byte	0x04, 0x17
        /*00ca*/ 	.short	(.L_609 - .L_608)
.L_608:
        /*00cc*/ 	.word	0x00000000
        /*00d0*/ 	.short	0x000c
        /*00d2*/ 	.short	0x004c
        /*00d4*/ 	.byte	0x00, 0xf0, 0x11, 0x00


	//----- nvinfo : EIATTR_KPARAM_INFO
	.align		4
.L_609:
        /*00d8*/ 	.byte	0x04, 0x17
        /*00da*/ 	.short	(.L_611 - .L_610)
.L_610:
        /*00dc*/ 	.word	0x00000000
        /*00e0*/ 	.short	0x000b
        /*00e2*/ 	.short	0x0048
        /*00e4*/ 	.byte	0x00, 0xf0, 0x11, 0x00


	//----- nvinfo : EIATTR_KPARAM_INFO
	.align		4
.L_611:
        /*00e8*/ 	.byte	0x04, 0x17
        /*00ea*/ 	.short	(.L_613 - .L_612)
.L_612:
        /*00ec*/ 	.word	0x00000000
        /*00f0*/ 	.short	0x000a
        /*00f2*/ 	.short	0x0044
        /*00f4*/ 	.byte	0x00, 0xf0, 0x11, 0x00


	//----- nvinfo : EIATTR_KPARAM_INFO
	.align		4
.L_613:
        /*00f8*/ 	.byte	0x04, 0x17
        /*00fa*/ 	.short	(.L_615 - .L_614)
.L_614:
        /*00fc*/ 	.word	0x00000000
        /*0100*/ 	.short	0x0009
        /*0102*/ 	.short	0x0040
        /*0104*/ 	.byte	0x00, 0xf0, 0x11, 0x00


	//----- nvinfo : EIATTR_KPARAM_INFO
	.align		4
.L_615:
        /*0108*/ 	.byte	0x04, 0x17
        /*010a*/ 	.short	(.L_617 - .L_616)
.L_616:
        /*010c*/ 	.word	0x00000000
        /*0110*/ 	.short	0x0008
        /*0112*/ 	.short	0x0038
        /*0114*/ 	.byte	0x00, 0xf5, 0x21, 0x00


	//----- nvinfo : EIATTR_KPARAM_INFO
	.align		4
.L_617:
        /*0118*/ 	.byte	0x04, 0x17
        /*011a*/ 	.short	(.L_619 - .L_618)
.L_618:
        /*011c*/ 	.word	0x00000000
        /*0120*/ 	.short	0x0007
        /*0122*/ 	.short	0x0030
        /*0124*/ 	.byte	0x00, 0xf5, 0x21, 0x00


	//----- nvinfo : EIATTR_KPARAM_INFO
	.align		4
.L_619:
        /*0128*/ 	.byte	0x04, 0x17
        /*012a*/ 	.short	(.L_621 - .L_620)
.L_620:
        /*012c*/ 	.word	0x00000000
        /*0130*/ 	.short	0x0006
        /*0132*/ 	.short	0x0028
        /*0134*/ 	.byte	0x00, 0xf5, 0x21, 0x00


	//----- nvinfo : EIATTR_KPARAM_INFO
	.align		4
.L_621:
        /*0138*/ 	.byte	0x04, 0x17
        /*013a*/ 	.short	(.L_623 - .L_622)
.L_622:
        /*013c*/ 	.word	0x00000000
        /*0140*/ 	.short	0x0005
        /*0142*/ 	.short	0x0020
        /*0144*/ 	.byte	0x00, 0xf5, 0x21, 0x00


	//----- nvinfo : EIATTR_KPARAM_INFO
	.align		4
.L_623:
        /*0148*/ 	.byte	0x04, 0x17
        /*014a*/ 	.short	(.L_625 - .L_624)
.L_624:
        /*014c*/ 	.word	0x00000000
        /*0150*/ 	.short	0x0004
        /*0152*/ 	.short	0x0018
        /*0154*/ 	.byte	0x00, 0xf5, 0x21, 0x00


	//----- nvinfo : EIATTR_KPARAM_INFO
	.align		4
.L_625:
        /*0158*/ 	.byte	0x04, 0x17
        /*015a*/ 	.short	(.L_627 - .L_626)
.L_626:
        /*015c*/ 	.word	0x00000000
        /*0160*/ 	.short	0x0003
        /*0162*/ 	.short	0x0010
        /*0164*/ 	.byte	0x00, 0xf5, 0x21, 0x00


	//----- nvinfo : EIATTR_KPARAM_INFO
	.align		4
.L_627:
        /*0168*/ 	.byte	0x04, 0x17
        /*016a*/ 	.short	(.L_629 - .L_628)
.L_628:
        /*016c*/ 	.word	0x00000000
        /*0170*/ 	.short	0x0002
        /*0172*/ 	.short	0x0008
        /*0174*/ 	.byte	0x00, 0xf0, 0x11, 0x00


	//----- nvinfo : EIATTR_KPARAM_INFO
	.align		4
.L_629:
        /*0178*/ 	.byte	0x04, 0x17
        /*017a*/ 	.short	(.L_631 - .L_630)
.L_630:
        /*017c*/ 	.word	0x00000000
        /*0180*/ 	.short	0x0001
        /*0182*/ 	.short	0x0004
        /*0184*/ 	.byte	0x00, 0xf0, 0x11, 0x00


	//----- nvinfo : EIATTR_KPARAM_INFO
	.align		4
.L_631:
        /*0188*/ 	.byte	0x04, 0x17
        /*018a*/ 	.short	(.L_633 - .L_632)
.L_632:
        /*018c*/ 	.word	0x00000000
        /*0190*/ 	.short	0x0000
        /*0192*/ 	.short	0x0000
        /*0194*/ 	.byte	0x00, 0xf0, 0x11, 0x00


	//----- nvinfo : EIATTR_SPARSE_MMA_MASK
	.align		4
.L_633:
        /*0198*/ 	.byte	0x03, 0x50
        /*019a*/ 	.short	0x0000


	//----- nvinfo : EIATTR_MAXREG_COUNT
	.align		4
        /*019c*/ 	.byte	0x03, 0x1b
        /*019e*/ 	.short	0x00ff


	//----- nvinfo : EIATTR_NUM_BARRIERS
	.align		4
        /*01a0*/ 	.byte	0x02, 0x4c
        /*01a2*/ 	.byte	0x01
	.zero		1


	//----- nvinfo : EIATTR_MERCURY_ISA_VERSION
	.align		4
        /*01a4*/ 	.byte	0x03, 0x5f
        /*01a6*/ 	.short	0x0101


	//----- nvinfo : EIATTR_INT_WARP_WIDE_INSTR_OFFSETS
	.align		4
        /*01a8*/ 	.byte	0x04, 0x31
        /*01aa*/ 	.short	(.L_635 - .L_634)


	//   ....[0]....
.L_634:
        /*01ac*/ 	.word	0x000009b0


	//   ....[1]....
        /*01b0*/ 	.word	0x000009c0


	//----- nvinfo : EIATTR_COOP_GROUP_MASK_REGIDS
	.align		4
.L_635:
        /*01b4*/ 	.byte	0x04, 0x29
        /*01b6*/ 	.short	(.L_637 - .L_636)


	//   ....[0]....
.L_636:
        /*01b8*/ 	.word	0xffffffff


	//   ....[1]....
        /*01bc*/ 	.word	0xffffffff


	//   ....[2]....
        /*01c0*/ 	.word	0xffffffff


	//   ....[3]....
        /*01c4*/ 	.word	0xffffffff


	//   ....[4]....
        /*01c8*/ 	.word	0xffffffff


	//   ....[5]....
        /*01cc*/ 	.word	0xffffffff


	//   ....[6]....
        /*01d0*/ 	.word	0xffffffff


	//   ....[7]....
        /*01d4*/ 	.word	0xffffffff


	//----- nvinfo : EIATTR_COOP_GROUP_INSTR_OFFSETS
	.align		4
.L_637:
        /*01d8*/ 	.byte	0x04, 0x28
        /*01da*/ 	.short	(.L_639 - .L_638)


	//   ....[0]....
.L_638:
        /*01dc*/ 	.word	0x00000340


	//   ....[1]....
        /*01e0*/ 	.word	0x00000680


	//   ....[2]....
        /*01e4*/ 	.word	0x00000770


	//   ....[3]....
        /*01e8*/ 	.word	0x000008e0


	//   ....[4]....
        /*01ec*/ 	.word	0x00000900


	//   ....[5]....
        /*01f0*/ 	.word	0x00000920


	//   ....[6]....
        /*01f4*/ 	.word	0x00000940


	//   ....[7]....
        /*01f8*/ 	.word	0x00000960


	//----- nvinfo : EIATTR_VRC_CTA_INIT_COUNT
	.align		4
.L_639:
        /*01fc*/ 	.byte	0x02, 0x4a
	.zero		1
	.zero		1


	//----- nvinfo : EIATTR_EXIT_INSTR_OFFSETS
	.align		4
        /*0200*/ 	.byte	0x04, 0x1c
        /*0202*/ 	.short	(.L_641 - .L_640)


	//   ....[0]....
.L_640:
        /*0204*/ 	.word	0x00001410


	//   ....[1]....
        /*0208*/ 	.word	0x000016c0


	//----- nvinfo : EIATTR_CRS_STACK_SIZE
	.align		4
.L_641:
        /*020c*/ 	.byte	0x04, 0x1e
        /*020e*/ 	.short	(.L_643 - .L_642)
.L_642:
        /*0210*/ 	.word	0x00000000


	//----- nvinfo : EIATTR_CBANK_PARAM_SIZE
	.align		4
.L_643:
        /*0214*/ 	.byte	0x03, 0x19
        /*0216*/ 	.short	0x00a0


	//----- nvinfo : EIATTR_PARAM_CBANK
	.align		4
        /*0218*/ 	.byte	0x04, 0x0a
        /*021a*/ 	.short	(.L_645 - .L_644)
	.align		4
.L_644:
        /*021c*/ 	.word	index@(.nv.constant0._ZN5flash32prepare_varlen_num_blocks_kernelILi16ELb1EEEviiiPKiS2_S2_S2_S2_S2_iiiiiN7cutlass10FastDivmodES4_PiS5_S5_S5_S5_bbbi)
        /*0220*/ 	.short	0x0380
        /*0222*/ 	.short	0x00a0


	//----- nvinfo : EIATTR_SW_WAR
	.align		4
.L_645:
        /*0224*/ 	.byte	0x04, 0x36
        /*0226*/ 	.short	(.L_647 - .L_646)
.L_646:
        /*0228*/ 	.word	0x00000008
.L_647:


//--------------------- .nv.info._ZN5flash32prepare_varlen_num_blocks_kernelILi8ELb1EEEviiiPKiS2_S2_S2_S2_S2_iiiiiN7cutlass10FastDivmodES4_PiS5_S5_S5_S5_bbbi --------------------------
	.section	.nv.info._ZN5flash32prepare_varlen_num_blocks_kernelILi8ELb1EEEviiiPKiS2_S2_S2_S2_S2_iiiiiN7cutlass10FastDivmodES4_PiS5_S5_S5_S5_bbbi,"",@"SHT_CUDA_INFO"
	.sectionflags	@""
	.align	4


	//----- nvinfo : EIATTR_CUDA_API_VERSION
	.align		4
        /*0000*/ 	.byte	0x04, 0x37
        /*0002*/ 	.short	(.L_649 - .L_648)
.L_648:
        /*0004*/ 	.word	0x00000082


	//----- nvinfo : EIATTR_KPARAM_INFO
	.align		4
.L_649:
        /*0008*/ 	.byte	0x04, 0x17
        /*000a*/ 	.short	(.L_651 - .L_650)
.L_650:
        /*000c*/ 	.word	0x00000000
        /*0010*/ 	.short	0x0018
        /*0012*/ 	.short	0x009c
        /*0014*/ 	.byte	0x00, 0xf0, 0x11, 0x00


	//----- nvinfo : EIATTR_KPARAM_INFO
	.align		4
.L_651:
        /*0018*/ 	.byte	0x04, 0x17
        /*001a*/ 	.short	(.L_653 - .L_652)
.L_652:
        /*001c*/ 	.word	0x00000000
        /*0020*/ 	.short	0x0017
        /*0022*/ 	.short	0x009a
        /*0024*/ 	.byte	0x00, 0xf0, 0x05, 0x00


	//----- nvinfo : EIATTR_KPARAM_INFO
	.align		4
.L_653:
        /*0028*/ 	.byte	0x04, 0x17
        /*002a*/ 	.short	(.L_655 - .L_654)
.L_654:
        /*002c*/ 	.word	0x00000000
        /*0030*/ 	.short	0x0016
        /*0032*/ 	.short	0x0099
        /*0034*/ 	.byte	0x00, 0xf0, 0x05, 0x00


	//----- nvinfo : EIATTR_KPARAM_INFO
	.align		4
.L_655:
        /*0038*/ 	.byte	0x04, 0x17
        /*003a*/ 	.short	(.L_657 - .L_656)
.L_656:
        /*003c*/ 	.word	0x00000000
        /*0040*/ 	.short	0x0015
        /*0042*/ 	.short	0x0098
        /*0044*/ 	.byte	0x00, 0xf0, 0x05, 0x00


	//----- nvinfo : EIATTR_KPARAM_INFO
	.align		4
.L_657:
        /*0048*/ 	.byte	0x04, 0x17
        /*004a*/ 	.short	(.L_659 - .L_658)
.L_658:
        /*004c*/ 	.word	0x00000000
        /*0050*/ 	.short	0x0014
        /*0052*/ 	.short	0x0090
        /*0054*/ 	.byte	0x00, 0xf5, 0x21, 0x00


	//----- nvinfo : EIATTR_KPARAM_INFO
	.align		4
.L_659:
        /*0058*/ 	.byte	0x04, 0x17
        /*005a*/ 	.short	(.L_661 - .L_660)
.L_660:
        /*005c*/ 	.word	0x00000000
        /*0060*/ 	.short	0x0013
        /*0062*/ 	.short	0x0088
        /*0064*/ 	.byte	0x00, 0xf5, 0x21, 0x00


	//----- nvinfo : EIATTR_KPARAM_INFO
	.align		4
.L_661:
        /*0068*/ 	.byte	0x04, 0x17
        /*006a*/ 	.short	(.L_663 - .L_662)
.L_662:
        /*006c*/ 	.word	0x00000000
        /*0070*/ 	.short	0x0012
        /*0072*/ 	.short	0x0080
        /*0074*/ 	.byte	0x00, 0xf5, 0x21, 0x00


	//----- nvinfo : EIATTR_KPARAM_INFO
	.align		4
.L_663:
        /*0078*/ 	.byte	0x04, 0x17
        /*007a*/ 	.short	(.L_665 - .L_664)
.L_664:
        /*007c*/ 	.word	0x00000000
        /*0080*/ 	.short	0x0011
        /*0082*/ 	.short	0x0078
        /*0084*/ 	.byte	0x00, 0xf5, 0x21, 0x00


	//----- nvinfo : EIATTR_KPARAM_INFO
	.align		4
.L_665:
        /*0088*/ 	.byte	0x04, 0x17
        /*008a*/ 	.short	(.L_667 - .L_666)
.L_666:
        /*008c*/ 	.word	0x00000000
        /*0090*/ 	.short	0x0010
        /*0092*/ 	.short	0x0070
        /*0094*/ 	.byte	0x00, 0xf5, 0x21, 0x00


	//----- nvinfo : EIATTR_KPARAM_INFO
	.align		4
.L_667:
        /*0098*/ 	.byte	0x04, 0x17
        /*009a*/ 	.short	(.L_669 - .L_668)
.L_668:
        /*009c*/ 	.word	0x00000000
        /*00a0*/ 	.short	0x000f
        /*00a2*/ 	.short	0x0060
        /*00a4*/ 	.byte	0x00, 0xf0, 0x31, 0x00


	//----- nvinfo : EIATTR_KPARAM_INFO
	.align		4
.L_669:
        /*00a8*/ 	.byte	0x04, 0x17
        /*00aa*/ 	.short	(.L_671 - .L_670)
.L_670:
        /*00ac*/ 	.word	0x00000000
        /*00b0*/ 	.short	0x000e
        /*00b2*/ 	.short	0x0054
        /*00b4*/ 	.byte	0x00, 0xf0, 0x31, 0x00


	//----- nvinfo : EIATTR_KPARAM_INFO
	.align		4
.L_671:
        /*00b8*/ 	.byte	0x04, 0x17
        /*00ba*/ 	.short	(.L_673 - .L_672)
.L_672:
        /*00bc*/ 	.word	0x00000000
        /*00c0*/ 	.short	0x000d
        /*00c2*/ 	.short	0x0050
        /*00c4*/ 	.byte	0x00, 0xf0, 0x11, 0x00


	//----- nvinfo : EIATTR_KPARAM_INFO
	.align		4
.L_673:
        /*00c8*/ 	.byte	0x04, 0x17
        /*00ca*/ 	.short	(.L_675 - .L_674)
.L_674:
        /*00cc*/ 	.word	0x00000000
        /*00d0*/ 	.short	0x000c
        /*00d2*/ 	.short	0x004c
        /*00d4*/ 	.byte	0x00, 0xf0, 0x11, 0x00


	//----- nvinfo : EIATTR_KPARAM_INFO
	.align		4
.L_675:
        /*00d8*/ 	.byte	0x04, 0x17
        /*00da*/ 	.short	(.L_677 - .L_676)
.L_676:
        /*00dc*/ 	.word	0x00000000
        /*00e0*/ 	.short	0x000b
        /*00e2*/ 	.short	0x0048
        /*00e4*/ 	.byte	0x00, 0xf0, 0x11, 0x00


	//----- nvinfo : EIATTR_KPARAM_INFO
	.align		4
.L_677:
        /*00e8*/ 	.byte	0x04, 0x17
        /*00ea*/ 	.short	(.L_679 - .L_678)
.L_678:
        /*00ec*/ 	.word	0x00000000
        /*00f0*/ 	.short	0x000a
        /*00f2*/ 	.short	0x0044
        /*00f4*/ 	.byte	0x00, 0xf0, 0x11, 0x00


	//----- nvinfo : EIATTR_KPARAM_INFO
	.align		4
.L_679:
        /*00f8*/ 	.byte	0x04, 0x17
        /*00fa*/ 	.short	(.L_681 - .L_680)
.L_680:
        /*00fc*/ 	.word	0x00000000
        /*0100*/ 	.short	0x0009
        /*0102*/ 	.short	0x0040
        /*0104*/ 	.byte	0x00, 0xf0, 0x11, 0x00


	//----- nvinfo : EIATTR_KPARAM_INFO
	.align		4
.L_681:
        /*0108*/ 	.byte	0x04, 0x17
        /*010a*/ 	.short	(.L_683 - .L_682)
.L_682:
        /*010c*/ 	.word	0x00000000
        /*0110*/ 	.short	0x0008
        /*0112*/ 	.short	0x0038
        /*0114*/ 	.byte	0x00, 0xf5, 0x21, 0x00


	//----- nvinfo : EIATTR_KPARAM_INFO
	.align		4
.L_683:
        /*0118*/ 	.byte	0x04, 0x17
        /*011a*/ 	.short	(.L_685 - .L_684)
.L_684:
        /*011c*/ 	.word	0x00000000
        /*0120*/ 	.short	0x0007
        /*0122*/ 	.short	0x0030
        /*0124*/ 	.byte	0x00, 0xf5, 0x21, 0x00


	//----- nvinfo : EIATTR_KPARAM_INFO
	.align		4
.L_685:
        /*0128*/ 	.byte	0x04, 0x17
        /*012a*/ 	.short	(.L_687 - .L_686)
.L_686:
        /*012c*/ 	.word	0x00000000
        /*0130*/ 	.short	0x0006
        /*0132*/ 	.short	0x0028
        /*0134*/ 	.byte	0x00, 0xf5, 0x21, 0x00


	//----- nvinfo : EIATTR_KPARAM_INFO
	.align		4
.L_687:
        /*0138*/ 	.byte	0x04, 0x17
        /*013a*/ 	.short	(.L_689 - .L_688)
.L_688:
        /*013c*/ 	.word	0x00000000
        /*0140*/ 	.short	0x0005
        /*0142*/ 	.short	0x0020
        /*0144*/ 	.byte	0x00, 0xf5, 0x21, 0x00


	//----- nvinfo : EIATTR_KPARAM_INFO
	.align		4
.L_689:
        /*0148*/ 	.byte	0x04, 0x17
        /*014a*/ 	.short	(.L_691 - .L_690)
.L_690:
        /*014c*/ 	.word	0x00000000
        /*0150*/ 	.short	0x0004
        /*0152*/ 	.short	0x0018
        /*0154*/ 	.byte	0x00, 0xf5, 0x21, 0x00


	//----- nvinfo : EIATTR_KPARAM_INFO
	.align		4
.L_691:
        /*0158*/ 	.byte	0x04, 0x17
        /*015a*/ 	.short	(.L_693 - .L_692)
.L_692:
        /*015c*/ 	.word	0x00000000
        /*0160*/ 	.short	0x0003
        /*0162*/ 	.short	0x0010
        /*0164*/ 	.byte	0x00, 0xf5, 0x21, 0x00


	//----- nvinfo : EIATTR_KPARAM_INFO
	.align		4
.L_693:
        /*0168*/ 	.byte	0x04, 0x17
        /*016a*/ 	.short	(.L_695 - .L_694)
.L_694:
        /*016c*/ 	.word	0x00000000
        /*0170*/ 	.short	0x0002
        /*0172*/ 	.short	0x0008
        /*0174*/ 	.byte	0x00, 0xf0, 0x11, 0x00


	//----- nvinfo : EIATTR_KPARAM_INFO
	.align		4
.L_695:
        /*0178*/ 	.byte	0x04, 0x17
        /*017a*/ 	.short	(.L_697 - .L_696)
.L_696:
        /*017c*/ 	.word	0x00000000
        /*0180*/ 	.short	0x0001
        /*0182*/ 	.short	0x0004
        /*0184*/ 	.byte	0x00, 0xf0, 0x11, 0x00


	//----- nvinfo : EIATTR_KPARAM_INFO
	.align		4
.L_697:
        /*0188*/ 	.byte	0x04, 0x17
        /*018a*/ 	.short	(.L_699 - .L_698)
.L_698:
        /*018c*/ 	.word	0x00000000
        /*0190*/ 	.short	0x0000
        /*0192*/ 	.short	0x0000
        /*0194*/ 	.byte	0x00, 0xf0, 0x11, 0x00


	//----- nvinfo : EIATTR_SPARSE_MMA_MASK
	.align		4
.L_699:
        /*0198*/ 	.byte	0x03, 0x50
        /*019a*/ 	.short	0x0000


	//----- nvinfo : EIATTR_MAXREG_COUNT
	.align		4
        /*019c*/ 	.byte	0x03, 0x1b
        /*019e*/ 	.short	0x00ff


	//----- nvinfo : EIATTR_NUM_BARRIERS
	.align		4
        /*01a0*/ 	.byte	0x02, 0x4c
        /*01a2*/ 	.byte	0x01
	.zero		1


	//----- nvinfo : EIATTR_MERCURY_ISA_VERSION
	.align		4
        /*01a4*/ 	.byte	0x03, 0x5f
        /*01a6*/ 	.short	0x0101


	//----- nvinfo : EIATTR_INT_WARP_WIDE_INSTR_OFFSETS
	.align		4
        /*01a8*/ 	.byte	0x04, 0x31
        /*01aa*/ 	.short	(.L_701 - .L_700)


	//   ....[0]....
.L_700:
        /*01ac*/ 	.word	0x000009b0


	//   ....[1]....
        /*01b0*/ 	.word	0x000009c0


	//----- nvinfo : EIATTR_COOP_GROUP_MASK_REGIDS
	.align		4
.L_701:
        /*01b4*/ 	.byte	0x04, 0x29
        /*01b6*/ 	.short	(.L_703 - .L_702)


	//   ....[0]....
.L_702:
        /*01b8*/ 	.word	0xffffffff


	//   ....[1]....
        /*01bc*/ 	.word	0xffffffff


	//   ....[2]....
        /*01c0*/ 	.word	0xffffffff


	//   ....[3]....
        /*01c4*/ 	.word	0xffffffff


	//   ....[4]....
        /*01c8*/ 	.word	0xffffffff


	//   ....[5]....
        /*01cc*/ 	.word	0xffffffff


	//   ....[6]....
        /*01d0*/ 	.word	0xffffffff


	//   ....[7]....
        /*01d4*/ 	.word	0xffffffff


	//----- nvinfo : EIATTR_COOP_GROUP_INSTR_OFFSETS
	.align		4
.L_703:
        /*01d8*/ 	.byte	0x04, 0x28
        /*01da*/ 	.short	(.L_705 - .L_704)


	//   ....[0]....
.L_704:
        /*01dc*/ 	.word	0x00000340


	//   ....[1]....
        /*01e0*/ 	.word	0x00000680


	//   ....[2]....
        /*01e4*/ 	.word	0x00000770


	//   ....[3]....
        /*01e8*/ 	.word	0x000008e0


	//   ....[4]....
        /*01ec*/ 	.word	0x00000900


	//   ....[5]....
        /*01f0*/ 	.word	0x00000920


	//   ....[6]....
        /*01f4*/ 	.word	0x00000940


	//   ....[7]....
        /*01f8*/ 	.word	0x00000960


	//----- nvinfo : EIATTR_VRC_CTA_INIT_COUNT
	.align		4
.L_705:
        /*01fc*/ 	.byte	0x02, 0x4a
	.zero		1
	.zero		1


	//----- nvinfo : EIATTR_EXIT_INSTR_OFFSETS
	.align		4
        /*0200*/ 	.byte	0x04, 0x1c
        /*0202*/ 	.short	(.L_707 - .L_706)


	//   ....[0]....
.L_706:
        /*0204*/ 	.word	0x00001410


	//   ....[1]....
        /*0208*/ 	.word	0x000016c0


	//----- nvinfo : EIATTR_CRS_STACK_SIZE
	.align		4
.L_707:
        /*020c*/ 	.byte	0x04, 0x1e
        /*020e*/ 	.short	(.L_709 - .L_708)
.L_708:
        /*0210*/ 	.word	0x00000000


	//----- nvinfo : EIATTR_CBANK_PARAM_SIZE
	.align		4
.L_709:
        /*0214*/ 	.byte	0x03, 0x19
        /*0216*/ 	.short	0x00a0


	//----- nvinfo : EIATTR_PARAM_CBANK
	.align		4
        /*0218*/ 	.byte	0x04, 0x0a
        /*021a*/ 	.short	(.L_711 - .L_710)
	.align		4
.L_710:
        /*021c*/ 	.word	index@(.nv.constant0._ZN5flash32prepare_varlen_num_blocks_kernelILi8ELb1EEEviiiPKiS2_S2_S2_S2_S2_iiiiiN7cutlass10FastDivmodES4_PiS5_S5_S5_S5_bbbi)
        /*0220*/ 	.short	0x0380
        /*0222*/ 	.short	0x00a0


	//----- nvinfo : EIATTR_SW_WAR
	.align		4
.L_711:
        /*0224*/ 	.byte	0x04, 0x36
        /*0226*/ 	.short	(.L_713 - .L_712)
.L_712:
        /*0228*/ 	.word	0x00000008
.L_713:


//--------------------- .nv.info._ZN5flash32prepare_varlen_num_blocks_kernelILi4ELb1EEEviiiPKiS2_S2_S2_S2_S2_iiiiiN7cutlass10FastDivmodES4_PiS5_S5_S5_S5_bbbi --------------------------
	.section	.nv.info._ZN5flash32prepare_varlen_num_blocks_kernelILi4ELb1EEEviiiPKiS2_S2_S2_S2_S2_iiiiiN7cutlass10FastDivmodES4_PiS5_S5_S5_S5_bbbi,"",@"SHT_CUDA_INFO"
	.sectionflags	@""
	.align	4


	//----- nvinfo : EIATTR_CUDA_API_VERSION
	.align		4
        /*0000*/ 	.byte	0x04, 0x37
        /*0002*/ 	.short	(.L_715 - .L_714)
.L_714:
        /*0004*/ 	.word	0x00000082


	//----- nvinfo : EIATTR_KPARAM_INFO
	.align		4
.L_715:
        /*0008*/ 	.byte	0x04, 0x17
        /*000a*/ 	.short	(.L_717 - .L_716)
.L_716:
        /*000c*/ 	.word	0x00000000
        /*0010*/ 	.short	0x0018
        /*0012*/ 	.short	0x009c
        /*0014*/ 	.byte	0x00, 0xf0, 0x11, 0x00


	//----- nvinfo : EIATTR_KPARAM_INFO
	.align		4
.L_717:
        /*0018*/ 	.byte	0x04, 0x17
        /*001a*/ 	.short	(.L_719 - .L_718)
.L_718:
        /*001c*/ 	.word	0x00000000
        /*0020*/ 	.short	0x0017
        /*0022*/ 	.short	0x009a
        /*0024*/ 	.byte	0x00, 0xf0, 0x05, 0x00


	//----- nvinfo : EIATTR_KPARAM_INFO
	.align		4
.L_719:
        /*0028*/ 	.byte	0x04, 0x17
        /*002a*/ 	.short	(.L_721 - .L_720)
.L_720:
        /*002c*/ 	.word	0x00000000
        /*0030*/ 	.short	0x0016
        /*0032*/ 	.short	0x0099
        /*0034*/ 	.byte	0x00, 0xf0, 0x05, 0x00


	//----- nvinfo : EIATTR_KPARAM_INFO
	.align		4
.L_721:
        /*0038*/ 	.byte	0x04, 0x17
        /*003a*/ 	.short	(.L_723 - .L_722)
.L_722:
        /*003c*/ 	.word	0x00000000
        /*0040*/ 	.short	0x0015
        /*0042*/ 	.short	0x0098
        /*0044*/ 	.byte	0x00, 0xf0, 0x05, 0x00


	//----- nvinfo : EIATTR_KPARAM_INFO
	.align		4
.L_723:
        /*0048*/ 	.byte	0x04, 0x17
        /*004a*/ 	.short	(.L_725 - .L_724)
.L_724:
        /*004c*/ 	.word	0x00000000
        /*0050*/ 	.short	0x0014
        /*0052*/ 	.short	0x0090
        /*0054*/ 	.byte	0x00, 0xf5, 0x21, 0x00


	//----- nvinfo : EIATTR_KPARAM_INFO
	.align		4
.L_725:
        /*0058*/ 	.byte	0x04, 0x17
        /*005a*/ 	.short	(.L_727 - .L_726)
.L_726:
        /*005c*/ 	.word	0x00000000
        /*0060*/ 	.short	0x0013
        /*0062*/ 	.short	0x0088
        /*0064*/ 	.byte	0x00, 0xf5, 0x21, 0x00


	//----- nvinfo : EIATTR_KPARAM_INFO
	.align		4
.L_727:
        /*0068*/ 	.byte	0x04, 0x17
        /*006a*/ 	.short	(.L_729 - .L_728)
.L_728:
        /*006c*/ 	.word	0x00000000
        /*0070*/ 	.short	0x0012
        /*0072*/ 	.short	0x0080
        /*0074*/ 	.byte	0x00, 0xf5, 0x21, 0x00


	//----- nvinfo : EIATTR_KPARAM_INFO
	.align		4
.L_729:
        /*0078*/ 	.byte	0x04, 0x17
        /*007a*/ 	.short	(.L_731 - .L_730)
.L_730:
        /*007c*/ 	.word	0x00000000
        /*0080*/ 	.short	0x0011
        /*0082*/ 	.short	0x0078
        /*0084*/ 	.byte	0x00, 0xf5, 0x21, 0x00


	//----- nvinfo : EIATTR_KPARAM_INFO
	.align		4
.L_731:
        /*0088*/ 	.byte	0x04, 0x17
        /*008a*/ 	.short	(.L_733 - .L_732)
.L_732:
        /*008c*/ 	.word	0x00000000
        /*0090*/ 	.short	0x0010
        /*0092*/ 	.short	0x0070
        /*0094*/ 	.byte	0x00, 0xf5, 0x21, 0x00


	//----- nvinfo : EIATTR_KPARAM_INFO
	.align		4
.L_733:
        /*0098*/ 	.byte	0x04, 0x17
        /*009a*/ 	.short	(.L_735 - .L_734)
.L_734:
        /*009c*/ 	.word	0x00000000
        /*00a0*/ 	.short	0x000f
        /*00a2*/ 	.short	0x0060
        /*00a4*/ 	.byte	0x00, 0xf0, 0x31, 0x00


	//----- nvinfo : EIATTR_KPARAM_INFO
	.align		4
.L_735:
        /*00a8*/ 	.byte	0x04, 0x17
        /*00aa*/ 	.short	(.L_737 - .L_736)
.L_736:
        /*00ac*/ 	.word	0x00000000
        /*00b0*/ 	.short	0x000e
        /*00b2*/ 	.short	0x0054
        /*00b4*/ 	.byte	0x00, 0xf0, 0x31, 0x00


	//----- nvinfo : EIATTR_KPARAM_INFO
	.align		4
.L_737:
        /*00b8*/ 	.byte	0x04, 0x17
        /*00ba*/ 	.short	(.L_739 - .L_738)
.L_738:
        /*00bc*/ 	.word	0x00000000
        /*00c0*/ 	.short	0x000d
        /*00c2*/ 	.short	0x0050
        /*00c4*/ 	.byte	0x00, 0xf0, 0x11, 0x00


	//----- nvinfo : EIATTR_KPARAM_INFO
	.align		4
.L_739:
        /*00c8*/ 	.byte	0x04, 0x17
        /*00ca*/ 	.short	(.L_741 - .L_740)
.L_740:
        /*00cc*/ 	.word	0x00000000
        /*00d0*/ 	.short	0x000c
        /*00d2*/ 	.short	0x004c
        /*00d4*/ 	.byte	0x00, 0xf0, 0x11, 0x00


	//----- nvinfo : EIATTR_KPARAM_INFO
	.align		4
.L_741:
        /*00d8*/ 	.byte	0x04, 0x17
        /*00da*/ 	.short	(.L_743 - .L_742)
.L_742:
        /*00dc*/ 	.word	0x00000000
        /*00e0*/ 	.short	0x000b
        /*00e2*/ 	.short	0x0048
        /*00e4*/ 	.byte	0x00, 0xf0, 0x11, 0x00


	//----- nvinfo : EIATTR_KPARAM_INFO
	.align		4
.L_743:
        /*00e8*/ 	.byte	0x04, 0x17
        /*00ea*/ 	.short	(.L_745 - .L_744)
.L_744:
        /*00ec*/ 	.word	0x00000000
        /*00f0*/ 	.short	0x000a
        /*00f2*/ 	.short	0x0044
        /*00f4*/ 	.byte	0x00, 0xf0, 0x11, 0x00


	//----- nvinfo : EIATTR_KPARAM_INFO
	.align		4
.L_745:
        /*00f8*/ 	.byte	0x04, 0x17
        /*00fa*/ 	.short	(.L_747 - .L_746)
.L_746:
        /*00fc*/ 	.word	0x00000000
        /*0100*/ 	.short	0x0009
        /*0102*/ 	.short	0x0040
        /*0104*/ 	.byte	0x00, 0xf0, 0x11, 0x00


	//----- nvinfo : EIATTR_KPARAM_INFO
	.align		4
.L_747:
        /*0108*/ 	.byte	0x04, 0x17
        /*010a*/ 	.short	(.L_749 - .L_748)
.L_748:
        /*010c*/ 	.word	0x00000000
        /*0110*/ 	.short	0x0008
        /*0112*/ 	.short	0x0038
        /*0114*/ 	.byte	0x00, 0xf5, 0x21, 0x00


	//----- nvinfo : EIATTR_KPARAM_INFO
	.align		4
.L_749:
        /*0118*/ 	.byte	0x04, 0x17
        /*011a*/ 	.short	(.L_751 - .L_750)
.L_750:
        /*011c*/ 	.word	0x00000000
        /*0120*/ 	.short	0x0007
        /*0122*/ 	.short	0x0030
        /*0124*/ 	.byte	0x00, 0xf5, 0x21, 0x00


	//----- nvinfo : EIATTR_KPARAM_INFO
	.align		4
.L_751:
        /*0128*/ 	.byte	0x04, 0x17
        /*012a*/ 	.short	(.L_753 - .L_752)
.L_752:
        /*012c*/ 	.word	0x00000000
        /*0130*/ 	.short	0x0006
        /*0132*/ 	.short	0x0028
        /*0134*/ 	.byte	0x00, 0xf5, 0x21, 0x00


	//----- nvinfo : EIATTR_KPARAM_INFO
	.align		4
.L_753:
        /*0138*/ 	.byte	0x04, 0x17
        /*013a*/ 	.short	(.L_755 - .L_754)
.L_754:
        /*013c*/ 	.word	0x00000000
        /*0140*/ 	.short	0x0005
        /*0142*/ 	.short	0x0020
        /*0144*/ 	.byte	0x00, 0xf5, 0x21, 0x00


	//----- nvinfo : EIATTR_KPARAM_INFO
	.align		4
.L_755:
        /*0148*/ 	.byte	0x04, 0x17
        /*014a*/ 	.short	(.L_757 - .L_756)
.L_756:
        /*014c*/ 	.word	0x00000000
        /*0150*/ 	.short	0x0004
        /*0152*/ 	.short	0x0018
        /*0154*/ 	.byte	0x00, 0xf5, 0x21, 0x00


	//----- nvinfo : EIATTR_KPARAM_INFO
	.align		4
.L_757:
        /*0158*/ 	.byte	0x04, 0x17
        /*015a*/ 	.short	(.L_759 - .L_758)
.L_758:
        /*015c*/ 	.word	0x00000000
        /*0160*/ 	.short	0x0003
        /*0162*/ 	.short	0x0010
        /*0164*/ 	.byte	0x00, 0xf5, 0x21, 0x00


	//----- nvinfo : EIATTR_KPARAM_INFO
	.align		4
.L_759:
        /*0168*/ 	.byte	0x04, 0x17
        /*016a*/ 	.short	(.L_761 - .L_760)
.L_760:
        /*016c*/ 	.word	0x00000000
        /*0170*/ 	.short	0x0002
        /*0172*/ 	.short	0x0008
        /*0174*/ 	.byte	0x00, 0xf0, 0x11, 0x00


	//----- nvinfo : EIATTR_KPARAM_INFO
	.align		4
.L_761:
        /*0178*/ 	.byte	0x04, 0x17
        /*017a*/ 	.short	(.L_763 - .L_762)
.L_762:
        /*017c*/ 	.word	0x00000000
        /*0180*/ 	.short	0x0001
        /*0182*/ 	.short	0x0004
        /*0184*/ 	.byte	0x00, 0xf0, 0x11, 0x00


	//----- nvinfo : EIATTR_KPARAM_INFO
	.align		4
.L_763:
        /*0188*/ 	.byte	0x04, 0x17
        /*018a*/ 	.short	(.L_765 - .L_764)
.L_764:
        /*018c*/ 	.word	0x00000000
        /*0190*/ 	.short	0x0000
        /*0192*/ 	.short	0x0000
        /*0194*/ 	.byte	0x00, 0xf0, 0x11, 0x00


	//----- nvinfo : EIATTR_SPARSE_MMA_MASK
	.align		4
.L_765:
        /*0198*/ 	.byte	0x03, 0x50
        /*019a*/ 	.short	0x0000


	//----- nvinfo : EIATTR_MAXREG_COUNT
	.align		4
        /*019c*/ 	.byte	0x03, 0x1b
        /*019e*/ 	.short	0x00ff


	//----- nvinfo : EIATTR_NUM_BARRIERS
	.align		4
        /*01a0*/ 	.byte	0x02, 0x4c
        /*01a2*/ 	.byte	0x01
	.zero		1


	//----- nvinfo : EIATTR_MERCURY_ISA_VERSION
	.align		4
        /*01a4*/ 	.byte	0x03, 0x5f
        /*01a6*/ 	.short	0x0101


	//----- nvinfo : EIATTR_INT_WARP_WIDE_INSTR_OFFSETS
	.align		4
        /*01a8*/ 	.byte	0x04, 0x31
        /*01aa*/ 	.short	(.L_767 - .L_766)


	//   ....[0]....
.L_766:
        /*01ac*/ 	.word	0x000009b0


	//   ....[1]....
        /*01b0*/ 	.word	0x000009c0


	//----- nvinfo : EIATTR_COOP_GROUP_MASK_REGIDS
	.align		4
.L_767:
        /*01b4*/ 	.byte	0x04, 0x29
        /*01b6*/ 	.short	(.L_769 - .L_768)


	//   ....[0]....
.L_768:
        /*01b8*/ 	.word	0xffffffff


	//   ....[1]....
        /*01bc*/ 	.word	0xffffffff


	//   ....[2]....
        /*01c0*/ 	.word	0xffffffff


	//   ....[3]....
        /*01c4*/ 	.word	0xffffffff


	//   ....[4]....
        /*01c8*/ 	.word	0xffffffff


	//   ....[5]....
        /*01cc*/ 	.word	0xffffffff


	//   ....[6]....
        /*01d0*/ 	.word	0xffffffff


	//   ....[7]....
        /*01d4*/ 	.word	0xffffffff


	//----- nvinfo : EIATTR_COOP_GROUP_INSTR_OFFSETS
	.align		4
.L_769:
        /*01d8*/ 	.byte	0x04, 0x28
        /*01da*/ 	.short	(.L_771 - .L_770)


	//   ....[0]....
.L_770:
        /*01dc*/ 	.word	0x00000340


	//   ....[1]....
        /*01e0*/ 	.word	0x00000680


	//   ....[2]....
        /*01e4*/ 	.word	0x00000770


	//   ....[3]....
        /*01e8*/ 	.word	0x000008e0


	//   ....[4]....
        /*01ec*/ 	.word	0x00000900


	//   ....[5]....
        /*01f0*/ 	.word	0x00000920


	//   ....[6]....
        /*01f4*/ 	.word	0x00000940


	//   ....[7]....
        /*01f8*/ 	.word	0x00000960


	//----- nvinfo : EIATTR_VRC_CTA_INIT_COUNT
	.align		4
.L_771:
        /*01fc*/ 	.byte	0x02, 0x4a
	.zero		1
	.zero		1


	//----- nvinfo : EIATTR_EXIT_INSTR_OFFSETS
	.align		4
        /*0200*/ 	.byte	0x04, 0x1c
        /*0202*/ 	.short	(.L_773 - .L_772)


	//   ....[0]....
.L_772:
        /*0204*/ 	.word	0x00001410


	//   ....[1]....
        /*0208*/ 	.word	0x000016c0


	//----- nvinfo : EIATTR_CRS_STACK_SIZE
	.align		4
.L_773:
        /*020c*/ 	.byte	0x04, 0x1e
        /*020e*/ 	.short	(.L_775 - .L_774)
.L_774:
        /*0210*/ 	.word	0x00000000


	//----- nvinfo : EIATTR_CBANK_PARAM_SIZE
	.align		4
.L_775:
        /*0214*/ 	.byte	0x03, 0x19
        /*0216*/ 	.short	0x00a0


	//----- nvinfo : EIATTR_PARAM_CBANK
	.align		4
        /*0218*/ 	.byte	0x04, 0x0a
        /*021a*/ 	.short	(.L_777 - .L_776)
	.align		4
.L_776:
        /*021c*/ 	.word	index@(.nv.constant0._ZN5flash32prepare_varlen_num_blocks_kernelILi4ELb1EEEviiiPKiS2_S2_S2_S2_S2_iiiiiN7cutlass10FastDivmodES4_PiS5_S5_S5_S5_bbbi)
        /*0220*/ 	.short	0x0380
        /*0222*/ 	.short	0x00a0


	//----- nvinfo : EIATTR_SW_WAR
	.align		4
.L_777:
        /*0224*/ 	.byte	0x04, 0x36
        /*0226*/ 	.short	(.L_779 - .L_778)
.L_778:
        /*0228*/ 	.word	0x00000008
.L_779:


//--------------------- .nv.info._ZN5flash32prepare_varlen_num_blocks_kernelILi2ELb1EEEviiiPKiS2_S2_S2_S2_S2_iiiiiN7cutlass10FastDivmodES4_PiS5_S5_S5_S5_bbbi --------------------------
	.section	.nv.info._ZN5flash32prepare_varlen_num_blocks_kernelILi2ELb1EEEviiiPKiS2_S2_S2_S2_S2_iiiiiN7cutlass10FastDivmodES4_PiS5_S5_S5_S5_bbbi,"",@"SHT_CUDA_INFO"
	.sectionflags	@""
	.align	4


	//----- nvinfo : EIATTR_CUDA_API_VERSION
	.align		4
        /*0000*/ 	.byte	0x04, 0x37
        /*0002*/ 	.short	(.L_781 - .L_780)
.L_780:
        /*0004*/ 	.word	0x00000082


	//----- nvinfo : EIATTR_KPARAM_INFO
	.align		4
.L_781:
        /*0008*/ 	.byte	0x04, 0x17
        /*000a*/ 	.short	(.L_783 - .L_782)
.L_782:
        /*000c*/ 	.word	0x00000000
        /*0010*/ 	.short	0x0018
        /*0012*/ 	.short	0x009c
        /*0014*/ 	.byte	0x00, 0xf0, 0x11, 0x00


	//----- nvinfo : EIATTR_KPARAM_INFO
	.align		4
.L_783:
        /*0018*/ 	.byte	0x04, 0x17
        /*001a*/ 	.short	(.L_785 - .L_784)
.L_784:
        /*001c*/ 	.word	0x00000000
        /*0020*/ 	.short	0x0017
        /*0022*/ 	.short	0x009a
        /*0024*/ 	.byte	0x00, 0xf0, 0x05, 0x00


	//----- nvinfo : EIATTR_KPARAM_INFO
	.align		4
.L_785:
        /*0028*/ 	.byte	0x04, 0x17
        /*002a*/ 	.short	(.L_787 - .L_786)
.L_786:
        /*002c*/ 	.word	0x00000000
        /*0030*/ 	.short	0x0016
        /*0032*/ 	.short	0x0099
        /*0034*/ 	.byte	0x00, 0xf0, 0x05, 0x00


	//----- nvinfo : EIATTR_KPARAM_INFO
	.align		4
.L_787:
        /*0038*/ 	.byte	0x04, 0x17
        /*003a*/ 	.short	(.L_789 - .L_788)
.L_788:
        /*003c*/ 	.word	0x00000000
        /*0040*/ 	.short	0x0015
        /*0042*/ 	.short	0x0098
        /*0044*/ 	.byte	0x00, 0xf0, 0x05, 0x00


	//----- nvinfo : EIATTR_KPARAM_INFO
	.align		4
.L_789:
        /*0048*/ 	.byte	0x04, 0x17
        /*004a*/ 	.short	(.L_791 - .L_790)
.L_790:
        /*004c*/ 	.word	0x00000000
        /*0050*/ 	.short	0x0014
        /*0052*/ 	.short	0x0090
        /*0054*/ 	.byte	0x00, 0xf5, 0x21, 0x00


	//----- nvinfo : EIATTR_KPARAM_INFO
	.align		4
.L_791:
        /*0058*/ 	.byte	0x04, 0x17
        /*005a*/ 	.short	(.L_793 - .L_792)
.L_792:
        /*005c*/ 	.word	0x00000000
        /*0060*/ 	.short	0x0013
        /*0062*/ 	.short	0x0088
        /*0064*/ 	.byte	0x00, 0xf5, 0x21, 0x00


	//----- nvinfo : EIATTR_KPARAM_INFO
	.align		4
.L_793:
        /*0068*/ 	.byte	0x04, 0x17
        /*006a*/ 	.short	(.L_795 - .L_794)
.L_794:
        /*006c*/ 	.word	0x00000000
        /*0070*/ 	.short	0x0012
        /*0072*/ 	.short	0x0080
        /*0074*/ 	.byte	0x00, 0xf5, 0x21, 0x00


	//----- nvinfo : EIATTR_KPARAM_INFO
	.align		4
.L_795:
        /*0078*/ 	.byte	0x04, 0x17
        /*007a*/ 	.short	(.L_797 - .L_796)
.L_796:
        /*007c*/ 	.word	0x00000000
        /*0080*/ 	.short	0x0011
        /*0082*/ 	.short	0x0078
        /*0084*/ 	.byte	0x00, 0xf5, 0x21, 0x00


	//----- nvinfo : EIATTR_KPARAM_INFO
	.align		4
.L_797:
        /*0088*/ 	.byte	0x04, 0x17
        /*008a*/ 	.short	(.L_799 - .L_798)
.L_798:
        /*008c*/ 	.word	0x00000000
        /*0090*/ 	.short	0x0010
        /*0092*/ 	.short	0x0070
        /*0094*/ 	.byte	0x00, 0xf5, 0x21, 0x00


	//----- nvinfo : EIATTR_KPARAM_INFO
	.align		4
.L_799:
        /*0098*/ 	.byte	0x04, 0x17
        /*009a*/ 	.short	(.L_801 - .L_800)
.L_800:
        /*009c*/ 	.word	0x00000000
        /*00a0*/ 	.short	0x000f
        /*00a2*/ 	.short	0x0060
        /*00a4*/ 	.byte	0x00, 0xf0, 0x31, 0x00


	//----- nvinfo : EIATTR_KPARAM_INFO
	.align		4
.L_801:
        /*00a8*/ 	.byte	0x04, 0x17
        /*00aa*/ 	.short	(.L_803 - .L_802)
.L_802:
        /*00ac*/ 	.word	0x00000000
        /*00b0*/ 	.short	0x000e
        /*00b2*/ 	.short	0x0054
        /*00b4*/ 	.byte	0x00, 0xf0, 0x31, 0x00


	//----- nvinfo : EIATTR_KPARAM_INFO
	.align		4
.L_803:
        /*00b8*/ 	.byte	0x04, 0x17
        /*00ba*/ 	.short	(.L_805 - .L_804)
.L_804:
        /*00bc*/ 	.word	0x00000000
        /*00c0*/ 	.short	0x000d
        /*00c2*/ 	.short	0x0050
        /*00c4*/ 	.byte	0x00, 0xf0, 0x11, 0x00


	//----- nvinfo : EIATTR_KPARAM_INFO
	.align		4
.L_805:
        /*00c8*/ 	.byte	0x04, 0x17
        /*00ca*/ 	.short	(.L_807 - .L_806)
.L_806:
        /*00cc*/ 	.word	0x00000000
        /*00d0*/ 	.short	0x000c
        /*00d2*/ 	.short	0x004c
        /*00d4*/ 	.byte	0x00, 0xf0, 0x11, 0x00


	//----- nvinfo : EIATTR_KPARAM_INFO
	.align		4
.L_807:
        /*00d8*/ 	.byte	0x04, 0x17
        /*00da*/ 	.short	(.L_809 - .L_808)
.L_808:
        /*00dc*/ 	.word	0x00000000
        /*00e0*/ 	.short	0x000b
        /*00e2*/ 	.short	0x0048
        /*00e4*/ 	.byte	0x00, 0xf0, 0x11, 0x00


	//----- nvinfo : EIATTR_KPARAM_INFO
	.align		4
.L_809:
        /*00e8*/ 	.byte	0x04, 0x17
        /*00ea*/ 	.short	(.L_811 - .L_810)
.L_810:
        /*00ec*/ 	.word	0x00000000
        /*00f0*/ 	.short	0x000a
        /*00f2*/ 	.short	0x0044
        /*00f4*/ 	.byte	0x00, 0xf0, 0x11, 0x00


	//----- nvinfo : EIATTR_KPARAM_INFO
	.align		4
.L_811:
        /*00f8*/ 	.byte	0x04, 0x17
        /*00fa*/ 	.short	(.L_813 - .L_812)
.L_812:
        /*00fc*/ 	.word	0x00000000
        /*0100*/ 	.short	0x0009
        /*0102*/ 	.short	0x0040
        /*0104*/ 	.byte	0x00, 0xf0, 0x11, 0x00


	//----- nvinfo : EIATTR_KPARAM_INFO
	.align		4
.L_813:
        /*0108*/ 	.byte	0x04, 0x17
        /*010a*/ 	.short	(.L_815 - .L_814)
.L_814:
        /*010c*/ 	.word	0x00000000
        /*0110*/ 	.short	0x0008
        /*0112*/ 	.short	0x0038
        /*0114*/ 	.byte	0x00, 0xf5, 0x21, 0x00


	//----- nvinfo : EIATTR_KPARAM_INFO
	.align		4
.L_815:
        /*0118*/ 	.byte	0x04, 0x17
        /*011a*/ 	.short	(.L_817 - .L_816)
.L_816:
        /*011c*/ 	.word	0x00000000
        /*0120*/ 	.short	0x0007
        /*0122*/ 	.short	0x0030
        /*0124*/ 	.byte	0x00, 0xf5, 0x21, 0x00


	//----- nvinfo : EIATTR_KPARAM_INFO
	.align		4
.L_817:
        /*0128*/ 	.byte	0x04, 0x17
        /*012a*/ 	.short	(.L_819 - .L_818)
.L_818:
        /*012c*/ 	.word	0x00000000
        /*0130*/ 	.short	0x0006
        /*0132*/ 	.short	0x0028
        /*0134*/ 	.byte	0x00, 0xf5, 0x21, 0x00


	//----- nvinfo : EIATTR_KPARAM_INFO
	.align		4
.L_819:
        /*0138*/ 	.byte	0x04, 0x17
        /*013a*/ 	.short	(.L_821 - .L_820)
.L_820:
        /*013c*/ 	.word	0x00000000
        /*0140*/ 	.short	0x0005
        /*0142*/ 	.short	0x0020
        /*0144*/ 	.byte	0x00, 0xf5, 0x21, 0x00


	//----- nvinfo : EIATTR_KPARAM_INFO
	.align		4
.L_821:
        /*0148*/ 	.byte	0x04, 0x17
        /*014a*/ 	.short	(.L_823 - .L_822)
.L_822:
        /*014c*/ 	.word	0x00000000
        /*0150*/ 	.short	0x0004
        /*0152*/ 	.short	0x0018
        /*0154*/ 	.byte	0x00, 0xf5, 0x21, 0x00


	//----- nvinfo : EIATTR_KPARAM_INFO
	.align		4
.L_823:
        /*0158*/ 	.byte	0x04, 0x17
        /*015a*/ 	.short	(.L_825 - .L_824)
.L_824:
        /*015c*/ 	.word	0x00000000
        /*0160*/ 	.short	0x0003
        /*0162*/ 	.short	0x0010
        /*0164*/ 	.byte	0x00, 0xf5, 0x21, 0x00


	//----- nvinfo : EIATTR_KPARAM_INFO
	.align		4
.L_825:
        /*0168*/ 	.byte	0x04, 0x17
        /*016a*/ 	.short	(.L_827 - .L_826)
.L_826:
        /*016c*/ 	.word	0x00000000
        /*0170*/ 	.short	0x0002
        /*0172*/ 	.short	0x0008
        /*0174*/ 	.byte	0x00, 0xf0, 0x11, 0x00


	//----- nvinfo : EIATTR_KPARAM_INFO
	.align		4
.L_827:
        /*0178*/ 	.byte	0x04, 0x17
        /*017a*/ 	.short	(.L_829 - .L_828)
.L_828:
        /*017c*/ 	.word	0x00000000
        /*0180*/ 	.short	0x0001
        /*0182*/ 	.short	0x0004
        /*0184*/ 	.byte	0x00, 0xf0, 0x11, 0x00


	//----- nvinfo : EIATTR_KPARAM_INFO
	.align		4
.L_829:
        /*0188*/ 	.byte	0x04, 0x17
        /*018a*/ 	.short	(.L_831 - .L_830)
.L_830:
        /*018c*/ 	.word	0x00000000
        /*0190*/ 	.short	0x0000
        /*0192*/ 	.short	0x0000
        /*0194*/ 	.byte	0x00, 0xf0, 0x11, 0x00


	//----- nvinfo : EIATTR_SPARSE_MMA_MASK
	.align		4
.L_831:
        /*0198*/ 	.byte	0x03, 0x50
        /*019a*/ 	.short	0x0000


	//----- nvinfo : EIATTR_MAXREG_COUNT
	.align		4
        /*019c*/ 	.byte	0x03, 0x1b
        /*019e*/ 	.short	0x00ff


	//----- nvinfo : EIATTR_NUM_BARRIERS
	.align		4
        /*01a0*/ 	.byte	0x02, 0x4c
        /*01a2*/ 	.byte	0x01
	.zero		1


	//----- nvinfo : EIATTR_MERCURY_ISA_VERSION
	.align		4
        /*01a4*/ 	.byte	0x03, 0x5f
        /*01a6*/ 	.short	0x0101


	//----- nvinfo : EIATTR_INT_WARP_WIDE_INSTR_OFFSETS
	.align		4
        /*01a8*/ 	.byte	0x04, 0x31
        /*01aa*/ 	.short	(.L_833 - .L_832)


	//   ....[0]....
.L_832:
        /*01ac*/ 	.word	0x000009b0


	//   ....[1]....
        /*01b0*/ 	.word	0x000009c0


	//----- nvinfo : EIATTR_COOP_GROUP_MASK_REGIDS
	.align		4
.L_833:
        /*01b4*/ 	.byte	0x04, 0x29
        /*01b6*/ 	.short	(.L_835 - .L_834)


	//   ....[0]....
.L_834:
        /*01b8*/ 	.word	0xffffffff


	//   ....[1]....
        /*01bc*/ 	.word	0xffffffff


	//   ....[2]....
        /*01c0*/ 	.word	0xffffffff


	//   ....[3]....
        /*01c4*/ 	.word	0xffffffff


	//   ....[4]....
        /*01c8*/ 	.word	0xffffffff


	//   ....[5]....
        /*01cc*/ 	.word	0xffffffff


	//   ....[6]....
        /*01d0*/ 	.word	0xffffffff


	//   ....[7]....
        /*01d4*/ 	.word	0xffffffff


	//----- nvinfo : EIATTR_COOP_GROUP_INSTR_OFFSETS
	.align		4
.L_835:
        /*01d8*/ 	.byte	0x04, 0x28
        /*01da*/ 	.short	(.L_837 - .L_836)


	//   ....[0]....
.L_836:
        /*01dc*/ 	.word	0x00000340


	//   ....[1]....
        /*01e0*/ 	.word	0x00000680


	//   ....[2]....
        /*01e4*/ 	.word	0x00000770


	//   ....[3]....
        /*01e8*/ 	.word	0x000008e0


	//   ....[4]....
        /*01ec*/ 	.word	0x00000900


	//   ....[5]....
        /*01f0*/ 	.word	0x00000920


	//   ....[6]....
        /*01f4*/ 	.word	0x00000940


	//   ....[7]....
        /*01f8*/ 	.word	0x00000960


	//----- nvinfo : EIATTR_VRC_CTA_INIT_COUNT
	.align		4
.L_837:
        /*01fc*/ 	.byte	0x02, 0x4a
	.zero		1
	.zero		1


	//----- nvinfo : EIATTR_EXIT_INSTR_OFFSETS
	.align		4
        /*0200*/ 	.byte	0x04, 0x1c
        /*0202*/ 	.short	(.L_839 - .L_838)


	//   ....[0]....
.L_838:
        /*0204*/ 	.word	0x00001410


	//   ....[1]....
        /*0208*/ 	.word	0x000016c0


	//----- nvinfo : EIATTR_CRS_STACK_SIZE
	.align		4
.L_839:
        /*020c*/ 	.byte	0x04, 0x1e
        /*020e*/ 	.short	(.L_841 - .L_840)
.L_840:
        /*0210*/ 	.word	0x00000000


	//----- nvinfo : EIATTR_CBANK_PARAM_SIZE
	.align		4
.L_841:
        /*0214*/ 	.byte	0x03, 0x19
        /*0216*/ 	.short	0x00a0


	//----- nvinfo : EIATTR_PARAM_CBANK
	.align		4
        /*0218*/ 	.byte	0x04, 0x0a
        /*021a*/ 	.short	(.L_843 - .L_842)
	.align		4
.L_842:
        /*021c*/ 	.word	index@(.nv.constant0._ZN5flash32prepare_varlen_num_blocks_kernelILi2ELb1EEEviiiPKiS2_S2_S2_S2_S2_iiiiiN7cutlass10FastDivmodES4_PiS5_S5_S5_S5_bbbi)
        /*0220*/ 	.short	0x0380
        /*0222*/ 	.short	0x00a0


	//----- nvinfo : EIATTR_SW_WAR
	.align		4
.L_843:
        /*0224*/ 	.byte	0x04, 0x36
        /*0226*/ 	.short	(.L_845 - .L_844)
.L_844:
        /*0228*/ 	.word	0x00000008
.L_845:


//--------------------- .nv.info._ZN5flash32prepare_varlen_num_blocks_kernelILi1ELb1EEEviiiPKiS2_S2_S2_S2_S2_iiiiiN7cutlass10FastDivmodES4_PiS5_S5_S5_S5_bbbi --------------------------
	.section	.nv.info._ZN5flash32prepare_varlen_num_blocks_kernelILi1ELb1EEEviiiPKiS2_S2_S2_S2_S2_iiiiiN7cutlass10FastDivmodES4_PiS5_S5_S5_S5_bbbi,"",@"SHT_CUDA_INFO"
	.sectionflags	@""
	.align	4


	//----- nvinfo : EIATTR_CUDA_API_VERSION
	.align		4
        /*0000*/ 	.byte	0x04, 0x37
        /*0002*/ 	.short	(.L_847 - .L_846)
.L_846:
        /*0004*/ 	.word	0x00000082


	//----- nvinfo : EIATTR_KPARAM_INFO
	.align		4
.L_847:
        /*0008*/ 	.byte	0x04, 0x17
        /*000a*/ 	.short	(.L_849 - .L_848)
.L_848:
        /*000c*/ 	.word	0x00000000
        /*0010*/ 	.short	0x0018
        /*0012*/ 	.short	0x009c
        /*0014*/ 	.byte	0x00, 0xf0, 0x11, 0x00


	//----- nvinfo : EIATTR_KPARAM_INFO
	.align		4
.L_849:
        /*0018*/ 	.byte	0x04, 0x17
        /*001a*/ 	.short	(.L_851 - .L_850)
.L_850:
        /*001c*/ 	.word	0x00000000
        /*0020*/ 	.short	0x0017
        /*0022*/ 	.short	0x009a
        /*0024*/ 	.byte	0x00, 0xf0, 0x05, 0x00


	//----- nvinfo : EIATTR_KPARAM_INFO
	.align		4
.L_851:
        /*0028*/ 	.byte	0x04, 0x17
        /*002a*/ 	.short	(.L_853 - .L_852)
.L_852:
        /*002c*/ 	.word	0x00000000
        /*0030*/ 	.short	0x0016
        /*0032*/ 	.short	0x0099
        /*0034*/ 	.byte	0x00, 0xf0, 0x05, 0x00


	//----- nvinfo : EIATTR_KPARAM_INFO
	.align		4
.L_853:
        /*0038*/ 	.byte	0x04, 0x17
        /*003a*/ 	.short	(.L_855 - .L_854)
.L_854:
        /*003c*/ 	.word	0x00000000
        /*0040*/ 	.short	0x0015
        /*0042*/ 	.short	0x0098
        /*0044*/ 	.byte	0x00, 0xf0, 0x05, 0x00


	//----- nvinfo : EIATTR_KPARAM_INFO
	.align		4
.L_855:
        /*0048*/ 	.byte	0x04, 0x17
        /*004a*/ 	.short	(.L_857 - .L_856)
.L_856:
        /*004c*/ 	.word	0x00000000
        /*0050*/ 	.short	0x0014
        /*0052*/ 	.short	0x0090
        /*0054*/ 	.byte	0x00, 0xf5, 0x21, 0x00


	//----- nvinfo : EIATTR_KPARAM_INFO
	.align		4
.L_857:
        /*0058*/ 	.byte	0x04, 0x17
        /*005a*/ 	.short	(.L_859 - .L_858)
.L_858:
        /*005c*/ 	.word	0x00000000
        /*0060*/ 	.short	0x0013
        /*0062*/ 	.short	0x0088
        /*0064*/ 	.byte	0x00, 0xf5, 0x21, 0x00


	//----- nvinfo : EIATTR_KPARAM_INFO
	.align		4
.L_859:
        /*0068*/ 	.byte	0x04, 0x17
        /*006a*/ 	.short	(.L_861 - .L_860)
.L_860:
        /*006c*/ 	.word	0x00000000
        /*0070*/ 	.short	0x0012
        /*0072*/ 	.short	0x0080
        /*0074*/ 	.byte	0x00, 0xf5, 0x21, 0x00


	//----- nvinfo : EIATTR_KPARAM_INFO
	.align		4
.L_861:
        /*0078*/ 	.byte	0x04, 0x17
        /*007a*/ 	.short	(.L_863 - .L_862)
.L_862:
        /*007c*/ 	.word	0x00000000
        /*0080*/ 	.short	0x0011
        /*0082*/ 	.short	0x0078
        /*0084*/ 	.byte	0x00, 0xf5, 0x21, 0x00


	//----- nvinfo : EIATTR_KPARAM_INFO
	.align		4
.L_863:
        /*0088*/ 	.byte	0x04, 0x17
        /*008a*/ 	.short	(.L_865 - .L_864)
.L_864:
        /*008c*/ 	.word	0x00000000
        /*0090*/ 	.short	0x0010
        /*0092*/ 	.short	0x0070
        /*0094*/ 	.byte	0x00, 0xf5, 0x21, 0x00


	//----- nvinfo : EIATTR_KPARAM_INFO
	.align		4
.L_865:
        /*0098*/ 	.byte	0x04, 0x17
        /*009a*/ 	.short	(.L_867 - .L_866)
.L_866:
        /*009c*/ 	.word	0x00000000
        /*00a0*/ 	.short	0x000f
        /*00a2*/ 	.short	0x0060
        /*00a4*/ 	.byte	0x00, 0xf0, 0x31, 0x00


	//----- nvinfo : EIATTR_KPARAM_INFO
	.align		4
.L_867:
        /*00a8*/ 	.byte	0x04, 0x17
        /*00aa*/ 	.short	(.L_869 - .L_868)
.L_868:
        /*00ac*/ 	.word	0x00000000
        /*00b0*/ 	.short	0x000e
        /*00b2*/ 	.short	0x0054
        /*00b4*/ 	.byte	0x00, 0xf0, 0x31, 0x00


	//----- nvinfo : EIATTR_KPARAM_INFO
	.align		4
.L_869:
        /*00b8*/ 	.byte	0x04, 0x17
        /*00ba*/ 	.short	(.L_871 - .L_870)
.L_870:
        /*00bc*/ 	.word	0x00000000
        /*00c0*/ 	.short	0x000d
        /*00c2*/ 	.short	0x0050
        /*00c4*/ 	.byte	0x00, 0xf0, 0x11, 0x00


	//----- nvinfo : EIATTR_KPARAM_INFO
	.align		4
.L_871:
        /*00c8*/ 	.byte	0x04, 0x17
        /*00ca*/ 	.short	(.L_873 - .L_872)
.L_872:
        /*00cc*/ 	.word	0x00000000
        /*00d0*/ 	.short	0x000c
        /*00d2*/ 	.short	0x004c
        /*00d4*/ 	.byte	0x00, 0xf0, 0x11, 0x00


	//----- nvinfo : EIATTR_KPARAM_INFO
	.align		4
.L_873:
        /*00d8*/ 	.byte	0x04, 0x17
        /*00da*/ 	.short	(.L_875 - .L_874)
.L_874:
        /*00dc*/ 	.word	0x00000000
        /*00e0*/ 	.short	0x000b
        /*00e2*/ 	.short	0x0048
        /*00e4*/ 	.byte	0x00, 0xf0, 0x11, 0x00


	//----- nvinfo : EIATTR_KPARAM_INFO
	.align		4
.L_875:
        /*00e8*/ 	.byte	0x04, 0x17
        /*00ea*/ 	.short	(.L_877 - .L_876)
.L_876:
        /*00ec*/ 	.word	0x00000000
        /*00f0*/ 	.short	0x000a
        /*00f2*/ 	.short	0x0044
        /*00f4*/ 	.byte	0x00, 0xf0, 0x11, 0x00


	//----- nvinfo : EIATTR_KPARAM_INFO
	.align		4
.L_877:
        /*00f8*/ 	.byte	0x04, 0x17
        /*00fa*/ 	.short	(.L_879 - .L_878)
.L_878:
        /*00fc*/ 	.word	0x00000000
        /*0100*/ 	.short	0x0009
        /*0102*/ 	.short	0x0040
        /*0104*/ 	.byte	0x00, 0xf0, 0x11, 0x00


	//----- nvinfo : EIATTR_KPARAM_INFO
	.align		4
.L_879:
        /*0108*/ 	.byte	0x04, 0x17
        /*010a*/ 	.short	(.L_881 - .L_880)
.L_880:
        /*010c*/ 	.word	0x00000000
        /*0110*/ 	.short	0x0008
        /*0112*/ 	.short	0x0038
        /*0114*/ 	.byte	0x00, 0xf5, 0x21, 0x00


	//----- nvinfo : EIATTR_KPARAM_INFO
	.align		4
.L_881:
        /*0118*/ 	.byte	0x04, 0x17
        /*011a*/ 	.short	(.L_883 - .L_882)
.L_882:
        /*011c*/ 	.word	0x00000000
        /*0120*/ 	.short	0x0007
        /*0122*/ 	.short	0x0030
        /*0124*/ 	.byte	0x00, 0xf5, 0x21, 0x00


	//----- nvinfo : EIATTR_KPARAM_INFO
	.align		4
.L_883:
        /*0128*/ 	.byte	0x04, 0x17
        /*012a*/ 	.short	(.L_885 - .L_884)
.L_884:
        /*012c*/ 	.word	0x00000000
        /*0130*/ 	.short	0x0006
        /*0132*/ 	.short	0x0028
        /*0134*/ 	.byte	0x00, 0xf5, 0x21, 0x00


	//----- nvinfo : EIATTR_KPARAM_INFO
	.align		4
.L_885:
        /*0138*/ 	.byte	0x04, 0x17
        /*013a*/ 	.short	(.L_887 - .L_886)
.L_886:
        /*013c*/ 	.word	0x00000000
        /*0140*/ 	.short	0x0005
        /*0142*/ 	.short	0x0020
        /*0144*/ 	.byte	0x00, 0xf5, 0x21, 0x00


	//----- nvinfo : EIATTR_KPARAM_INFO
	.align		4
.L_887:
        /*0148*/ 	.byte	0x04, 0x17
        /*014a*/ 	.short	(.L_889 - .L_888)
.L_888:
        /*014c*/ 	.word	0x00000000
        /*0150*/ 	.short	0x0004
        /*0152*/ 	.short	0x0018
        /*0154*/ 	.byte	0x00, 0xf5, 0x21, 0x00


	//----- nvinfo : EIATTR_KPARAM_INFO
	.align		4
.L_889:
        /*0158*/ 	.byte	0x04, 0x17
        /*015a*/ 	.short	(.L_891 - .L_890)
.L_890:
        /*015c*/ 	.word	0x00000000
        /*0160*/ 	.short	0x0003
        /*0162*/ 	.short	0x0010
        /*0164*/ 	.byte	0x00, 0xf5, 0x21, 0x00


	//----- nvinfo : EIATTR_KPARAM_INFO
	.align		4
.L_891:
        /*0168*/ 	.byte	0x04, 0x17
        /*016a*/ 	.short	(.L_893 - .L_892)
.L_892:
        /*016c*/ 	.word	0x00000000
        /*0170*/ 	.short	0x0002
        /*0172*/ 	.short	0x0008
        /*0174*/ 	.byte	0x00, 0xf0, 0x11, 0x00


	//----- nvinfo : EIATTR_KPARAM_INFO
	.align		4
.L_893:
        /*0178*/ 	.byte	0x04, 0x17
        /*017a*/ 	.short	(.L_895 - .L_894)
.L_894:
        /*017c*/ 	.word	0x00000000
        /*0180*/ 	.short	0x0001
        /*0182*/ 	.short	0x0004
        /*0184*/ 	.byte	0x00, 0xf0, 0x11, 0x00


	//----- nvinfo : EIATTR_KPARAM_INFO
	.align		4
.L_895:
        /*0188*/ 	.byte	0x04, 0x17
        /*018a*/ 	.short	(.L_897 - .L_896)
.L_896:
        /*018c*/ 	.word	0x00000000
        /*0190*/ 	.short	0x0000
        /*0192*/ 	.short	0x0000
        /*0194*/ 	.byte	0x00, 0xf0, 0x11, 0x00


	//----- nvinfo : EIATTR_SPARSE_MMA_MASK
	.align		4
.L_897:
        /*0198*/ 	.byte	0x03, 0x50
        /*019a*/ 	.short	0x0000


	//----- nvinfo : EIATTR_MAXREG_COUNT
	.align		4
        /*019c*/ 	.byte	0x03, 0x1b
        /*019e*/ 	.short	0x00ff


	//----- nvinfo : EIATTR_NUM_BARRIERS
	.align		4
        /*01a0*/ 	.byte	0x02, 0x4c
        /*01a2*/ 	.byte	0x01
	.zero		1


	//----- nvinfo : EIATTR_MERCURY_ISA_VERSION
	.align		4
        /*01a4*/ 	.byte	0x03, 0x5f
        /*01a6*/ 	.short	0x0101


	//----- nvinfo : EIATTR_INT_WARP_WIDE_INSTR_OFFSETS
	.align		4
        /*01a8*/ 	.byte	0x04, 0x31
        /*01aa*/ 	.short	(.L_899 - .L_898)


	//   ....[0]....
.L_898:
        /*01ac*/ 	.word	0x000009b0


	//   ....[1]....
        /*01b0*/ 	.word	0x000009c0


	//----- nvinfo : EIATTR_COOP_GROUP_MASK_REGIDS
	.align		4
.L_899:
        /*01b4*/ 	.byte	0x04, 0x29
        /*01b6*/ 	.short	(.L_901 - .L_900)


	//   ....[0]....
.L_900:
        /*01b8*/ 	.word	0xffffffff


	//   ....[1]....
        /*01bc*/ 	.word	0xffffffff


	//   ....[2]....
        /*01c0*/ 	.word	0xffffffff


	//   ....[3]....
        /*01c4*/ 	.word	0xffffffff


	//   ....[4]....
        /*01c8*/ 	.word	0xffffffff


	//   ....[5]....
        /*01cc*/ 	.word	0xffffffff


	//   ....[6]....
        /*01d0*/ 	.word	0xffffffff


	//   ....[7]....
        /*01d4*/ 	.word	0xffffffff


	//----- nvinfo : EIATTR_COOP_GROUP_INSTR_OFFSETS
	.align		4
.L_901:
        /*01d8*/ 	.byte	0x04, 0x28
        /*01da*/ 	.short	(.L_903 - .L_902)


	//   ....[0]....
.L_902:
        /*01dc*/ 	.word	0x00000340


	//   ....[1]....
        /*01e0*/ 	.word	0x00000680


	//   ....[2]....
        /*01e4*/ 	.word	0x00000770


	//   ....[3]....
        /*01e8*/ 	.word	0x000008e0


	//   ....[4]....
        /*01ec*/ 	.word	0x00000900


	//   ....[5]....
        /*01f0*/ 	.word	0x00000920


	//   ....[6]....
        /*01f4*/ 	.word	0x00000940


	//   ....[7]....
        /*01f8*/ 	.word	0x00000960


	//----- nvinfo : EIATTR_VRC_CTA_INIT_COUNT
	.align		4
.L_903:
        /*01fc*/ 	.byte	0x02, 0x4a
	.zero		1
	.zero		1


	//----- nvinfo : EIATTR_EXIT_INSTR_OFFSETS
	.align		4
        /*0200*/ 	.byte	0x04, 0x1c
        /*0202*/ 	.short	(.L_905 - .L_904)


	//   ....[0]....
.L_904:
        /*0204*/ 	.word	0x000020d0


	//   ....[1]....
        /*0208*/ 	.word	0x00002380


	//----- nvinfo : EIATTR_CRS_STACK_SIZE
	.align		4
.L_905:
        /*020c*/ 	.byte	0x04, 0x1e
        /*020e*/ 	.short	(.L_907 - .L_906)
.L_906:
        /*0210*/ 	.word	0x00000000


	//----- nvinfo : EIATTR_CBANK_PARAM_SIZE
	.align		4
.L_907:
        /*0214*/ 	.byte	0x03, 0x19
        /*0216*/ 	.short	0x00a0


	//----- nvinfo : EIATTR_PARAM_CBANK
	.align		4
        /*0218*/ 	.byte	0x04, 0x0a
        /*021a*/ 	.short	(.L_909 - .L_908)
	.align		4
.L_908:
        /*021c*/ 	.word	index@(.nv.constant0._ZN5flash32prepare_varlen_num_blocks_kernelILi1ELb1EEEviiiPKiS2_S2_S2_S2_S2_iiiiiN7cutlass10FastDivmodES4_PiS5_S5_S5_S5_bbbi)
        /*0220*/ 	.short	0x0380
        /*0222*/ 	.short	0x00a0


	//----- nvinfo : EIATTR_SW_WAR
	.align		4
.L_909:
        /*0224*/ 	.byte	0x04, 0x36
        /*0226*/ 	.short	(.L_911 - .L_910)
.L_910:
        /*0228*/ 	.word	0x00000008
.L_911:


//--------------------- .nv.info._ZN3cub18CUB_300001_SM_10006detail11EmptyKernelIvEEvv --------------------------
	.section	.nv.info._ZN3cub18CUB_300001_SM_10006detail11EmptyKernelIvEEvv,"",@"SHT_CUDA_INFO"
	.sectionflags	@""
	.align	4


	//----- nvinfo : EIATTR_CUDA_API_VERSION
	.align		4
        /*0000*/ 	.byte	0x04, 0x37
        /*0002*/ 	.short	(.L_913 - .L_912)
.L_912:
        /*0004*/ 	.word	0x00000082


	//----- nvinfo : EIATTR_SPARSE_MMA_MASK
	.align		4
.L_913:
        /*0008*/ 	.byte	0x03, 0x50
        /*000a*/ 	.short	0x0000


	//----- nvinfo : EIATTR_MAXREG_COUNT
	.align		4
        /*000c*/ 	.byte	0x03, 0x1b
        /*000e*/ 	.short	0x00ff


	//----- nvinfo : EIATTR_MERCURY_ISA_VERSION
	.align		4
        /*0010*/ 	.byte	0x03, 0x5f
        /*0012*/ 	.short	0x0101


	//----- nvinfo : EIATTR_VRC_CTA_INIT_COUNT
	.align		4
        /*0014*/ 	.byte	0x02, 0x4a
	.zero		1
	.zero		1


	//----- nvinfo : EIATTR_EXIT_INSTR_OFFSETS
	.align		4
        /*0018*/ 	.byte	0x04, 0x1c
        /*001a*/ 	.short	(.L_915 - .L_914)


	//   ....[0]....
.L_914:
        /*001c*/ 	.word	0x00000010


	//----- nvinfo : EIATTR_SW_WAR
	.align		4
.L_915:
        /*0020*/ 	.byte	0x04, 0x36
        /*0022*/ 	.short	(.L_917 - .L_916)
.L_916:
        /*0024*/ 	.word	0x00000008
.L_917:


//--------------------- .nv.callgraph             --------------------------
	.section	.nv.callgraph,"",@"SHT_CUDA_CALLGRAPH"
	.align	4
	.sectionentsize	8
	.align		4
        /*0000*/ 	.word	0x00000000
	.align		4
        /*0004*/ 	.word	0xffffffff
	.align		4
        /*0008*/ 	.word	0x00000000
	.align		4
        /*000c*/ 	.word	0xfffffffe
	.align		4
        /*0010*/ 	.word	0x00000000
	.align		4
        /*0014*/ 	.word	0xfffffffd
	.align		4
        /*0018*/ 	.word	0x00000000
	.align		4
        /*001c*/ 	.word	0xfffffffc


//--------------------- .nv.constant4             --------------------------
	.section	.nv.constant4,"a",@progbits
	.align	8
	.align		8
.nv.constant4:
        /*0000*/ 	.dword	_ZN57_INTERNAL_cc7ffe31_26_flash_prepare_scheduler_cu_2627ab304cuda3std3__45__cpo5beginE
	.align		8
        /*0008*/ 	.dword	_ZN57_INTERNAL_cc7ffe31_26_flash_prepare_scheduler_cu_2627ab304cuda3std3__45__cpo3endE
	.align		8
        /*0010*/ 	.dword	_ZN57_INTERNAL_cc7ffe31_26_flash_prepare_scheduler_cu_2627ab304cuda3std3__45__cpo6cbeginE
	.align		8
        /*0018*/ 	.dword	_ZN57_INTERNAL_cc7ffe31_26_flash_prepare_scheduler_cu_2627ab304cuda3std3__45__cpo4cendE
	.align		8
        /*0020*/ 	.dword	_ZN57_INTERNAL_cc7ffe31_26_flash_prepare_scheduler_cu_2627ab304cuda3std3__45__cpo6rbeginE
	.align		8
        /*0028*/ 	.dword	_ZN57_INTERNAL_cc7ffe31_26_flash_prepare_scheduler_cu_2627ab304cuda3std3__45__cpo4rendE
	.align		8
        /*0030*/ 	.dword	_ZN57_INTERNAL_cc7ffe31_26_flash_prepare_scheduler_cu_2627ab304cuda3std3__45__cpo7crbeginE
	.align		8
        /*0038*/ 	.dword	_ZN57_INTERNAL_cc7ffe31_26_flash_prepare_scheduler_cu_2627ab304cuda3std3__45__cpo5crendE
	.align		8
        /*0040*/ 	.dword	_ZN57_INTERNAL_cc7ffe31_26_flash_prepare_scheduler_cu_2627ab304cuda3std3__459_GLOBAL__N__cc7ffe31_26_flash_prepare_scheduler_cu_2627ab306ignoreE
	.align		8
        /*0048*/ 	.dword	_ZN57_INTERNAL_cc7ffe31_26_flash_prepare_scheduler_cu_2627ab304cuda3std3__419piecewise_constructE
	.align		8
        /*0050*/ 	.dword	_ZN57_INTERNAL_cc7ffe31_26_flash_prepare_scheduler_cu_2627ab304cuda3std3__48in_placeE
	.align		8
        /*0058*/ 	.dword	_ZN57_INTERNAL_cc7ffe31_26_flash_prepare_scheduler_cu_2627ab304cuda3std3__420unreachable_sentinelE
	.align		8
        /*0060*/ 	.dword	_ZN57_INTERNAL_cc7ffe31_26_flash_prepare_scheduler_cu_2627ab304cuda3std3__47nulloptE
	.align		8
        /*0068*/ 	.dword	_ZN57_INTERNAL_cc7ffe31_26_flash_prepare_scheduler_cu_2627ab304cuda3std3__48unexpectE
	.align		8
        /*0070*/ 	.dword	_ZN57_INTERNAL_cc7ffe31_26_flash_prepare_scheduler_cu_2627ab304cuda3std6ranges3__45__cpo4swapE
	.align		8
        /*0078*/ 	.dword	_ZN57_INTERNAL_cc7ffe31_26_flash_prepare_scheduler_cu_2627ab304cuda3std6ranges3__45__cpo9iter_moveE
	.align		8
        /*0080*/ 	.dword	_ZN57_INTERNAL_cc7ffe31_26_flash_prepare_scheduler_cu_2627ab304cuda3std6ranges3__45__cpo5beginE
	.align		8
        /*0088*/ 	.dword	_ZN57_INTERNAL_cc7ffe31_26_flash_prepare_scheduler_cu_2627ab304cuda3std6ranges3__45__cpo3endE
	.align		8
        /*0090*/ 	.dword	_ZN57_INTERNAL_cc7ffe31_26_flash_prepare_scheduler_cu_2627ab304cuda3std6ranges3__45__cpo6cbeginE
	.align		8
        /*0098*/ 	.dword	_ZN57_INTERNAL_cc7ffe31_26_flash_prepare_scheduler_cu_2627ab304cuda3std6ranges3__45__cpo4cendE
	.align		8
        /*00a0*/ 	.dword	_ZN57_INTERNAL_cc7ffe31_26_flash_prepare_scheduler_cu_2627ab304cuda3std6ranges3__45__cpo7advanceE
	.align		8
        /*00a8*/ 	.dword	_ZN57_INTERNAL_cc7ffe31_26_flash_prepare_scheduler_cu_2627ab304cuda3std6ranges3__45__cpo9iter_swapE
	.align		8
        /*00b0*/ 	.dword	_ZN57_INTERNAL_cc7ffe31_26_flash_prepare_scheduler_cu_2627ab304cuda3std6ranges3__45__cpo4nextE
	.align		8
        /*00b8*/ 	.dword	_ZN57_INTERNAL_cc7ffe31_26_flash_prepare_scheduler_cu_2627ab304cuda3std6ranges3__45__cpo4prevE
	.align		8
        /*00c0*/ 	.dword	_ZN57_INTERNAL_cc7ffe31_26_flash_prepare_scheduler_cu_2627ab304cuda3std6ranges3__45__cpo4dataE
	.align		8
        /*00c8*/ 	.dword	_ZN57_INTERNAL_cc7ffe31_26_flash_prepare_scheduler_cu_2627ab304cuda3std6ranges3__45__cpo5cdataE
	.align		8
        /*00d0*/ 	.dword	_ZN57_INTERNAL_cc7ffe31_26_flash_prepare_scheduler_cu_2627ab304cuda3std6ranges3__45__cpo4sizeE
	.align		8
        /*00d8*/ 	.dword	_ZN57_INTERNAL_cc7ffe31_26_flash_prepare_scheduler_cu_2627ab304cuda3std6ranges3__45__cpo5ssizeE
	.align		8
        /*00e0*/ 	.dword	_ZN57_INTERNAL_cc7ffe31_26_flash_prepare_scheduler_cu_2627ab304cuda3std6ranges3__45__cpo8distanceE
	.align		8
        /*00e8*/ 	.dword	_ZN57_INTERNAL_cc7ffe31_26_flash_prepare_scheduler_cu_2627ab306thrust24THRUST_300001_SM_1000_NS6system6detail10sequential3seqE
	.align		8
        /*00f0*/ 	.dword	_ZN57_INTERNAL_cc7ffe31_26_flash_prepare_scheduler_cu_2627ab306thrust24THRUST_300001_SM_1000_NS12placeholders2_1E
	.align		8
        /*00f8*/ 	.dword	_ZN57_INTERNAL_cc7ffe31_26_flash_prepare_scheduler_cu_2627ab306thrust24THRUST_300001_SM_1000_NS12placeholders2_2E
	.align		8
        /*0100*/ 	.dword	_ZN57_INTERNAL_cc7ffe31_26_flash_prepare_scheduler_cu_2627ab306thrust24THRUST_300001_SM_1000_NS12placeholders2_3E
	.align		8
        /*0108*/ 	.dword	_ZN57_INTERNAL_cc7ffe31_26_flash_prepare_scheduler_cu_2627ab306thrust24THRUST_300001_SM_1000_NS12placeholders2_4E
	.align		8
        /*0110*/ 	.dword	_ZN57_INTERNAL_cc7ffe31_26_flash_prepare_scheduler_cu_2627ab306thrust24THRUST_300001_SM_1000_NS12placeholders2_5E
	.align		8
        /*0118*/ 	.dword	_ZN57_INTERNAL_cc7ffe31_26_flash_prepare_scheduler_cu_2627ab306thrust24THRUST_300001_SM_1000_NS12placeholders2_6E
	.align		8
        /*0120*/ 	.dword	_ZN57_INTERNAL_cc7ffe31_26_flash_prepare_scheduler_cu_2627ab306thrust24THRUST_300001_SM_1000_NS12placeholders2_7E
	.align		8
        /*0128*/ 	.dword	_ZN57_INTERNAL_cc7ffe31_26_flash_prepare_scheduler_cu_2627ab306thrust24THRUST_300001_SM_1000_NS12placeholders2_8E
	.align		8
        /*0130*/ 	.dword	_ZN57_INTERNAL_cc7ffe31_26_flash_prepare_scheduler_cu_2627ab306thrust24THRUST_300001_SM_1000_NS12placeholders2_9E
	.align		8
        /*0138*/ 	.dword	_ZN57_INTERNAL_cc7ffe31_26_flash_prepare_scheduler_cu_2627ab306thrust24THRUST_300001_SM_1000_NS12placeholders3_10E
	.align		8
        /*0140*/ 	.dword	_ZN57_INTERNAL_cc7ffe31_26_flash_prepare_scheduler_cu_2627ab304cute7productE
	.align		8
        /*0148*/ 	.dword	_ZN57_INTERNAL_cc7ffe31_26_flash_prepare_scheduler_cu_2627ab304cute1_E


//--------------------- .text._ZN5flash32prepare_varlen_num_blocks_kernelILi32ELb0EEEviiiPKiS2_S2_S2_S2_S2_iiiiiN7cutlass10FastDivmodES4_PiS5_S5_S5_S5_bbbi --------------------------
	.section	.text._ZN5flash32prepare_varlen_num_blocks_kernelILi32ELb0EEEviiiPKiS2_S2_S2_S2_S2_iiiiiN7cutlass10FastDivmodES4_PiS5_S5_S5_S5_bbbi,"ax",@progbits
	.align	128
        .global         _ZN5flash32prepare_varlen_num_blocks_kernelILi32ELb0EEEviiiPKiS2_S2_S2_S2_S2_iiiiiN7cutlass10FastDivmodES4_PiS5_S5_S5_S5_bbbi
        .type           _ZN5flash32prepare_varlen_num_blocks_kernelILi32ELb0EEEviiiPKiS2_S2_S2_S2_S2_iiiiiN7cutlass10FastDivmodES4_PiS5_S5_S5_S5_bbbi,@function
        .size           _ZN5flash32prepare_varlen_num_blocks_kernelILi32ELb0EEEviiiPKiS2_S2_S2_S2_S2_iiiiiN7cutlass10FastDivmodES4_PiS5_S5_S5_S5_bbbi,(.L_x_372 - _ZN5flash32prepare_varlen_num_blocks_kernelILi32ELb0EEEviiiPKiS2_S2_S2_S2_S2_iiiiiN7cutlass10FastDivmodES4_PiS5_S5_S5_S5_bbbi)
        .other          _ZN5flash32prepare_varlen_num_blocks_kernelILi32ELb0EEEviiiPKiS2_S2_S2_S2_S2_iiiiiN7cutlass10FastDivmodES4_PiS5_S5_S5_S5_bbbi,@"STO_CUDA_ENTRY STV_DEFAULT"
_ZN5flash32prepare_varlen_num_blocks_kernelILi32ELb0EEEviiiPKiS2_S2_S2_S2_S2_iiiiiN7cutlass10FastDivmodES4_PiS5_S5_S5_S5_bbbi:
.text._ZN5flash32prepare_varlen_num_blocks_kernelILi32ELb0EEEviiiPKiS2_S2_S2_S2_S2_iiiiiN7cutlass10FastDivmodES4_PiS5_S5_S5_S5_bbbi:
[----:B------:R-:W-:Y:S01]  /*0000*/  LDC R1, c[0x0][0x37c] ;  /* 0x0000df00ff017b82 */ /* 0x000fe20000000800 */
[----:B------:R-:W0:Y:S01]  /*0010*/  S2R R4, SR_TID.X ;  /* 0x0000000000047919 */ /* 0x000e220000002100 */
[----:B------:R-:W1:Y:S01]  /*0020*/  LDCU.64 UR4, c[0x0][0x3f0] ;  /* 0x00007e00ff0477ac */ /* 0x000e620008000a00 */
[----:B------:R-:W-:Y:S01]  /*0030*/  BSSY.RECONVERGENT B0, `(.L_x_0) ;  /* 0x0000030000007945 */ /* 0x000fe20003800200 */
[----:B------:R-:W2:Y:S01]  /*0040*/  S2R R5, SR_CTAID.X ;  /* 0x0000000000057919 */ /* 0x000ea20000002500 */
[----:B------:R-:W3:Y:S01]  /*0050*/  LDCU.64 UR6, c[0x0][0x358] ;  /* 0x00006b00ff0677ac */ /* 0x000ee20008000a00 */
[----:B------:R-:W4:Y:S01]  /*0060*/  LDCU.64 UR8, c[0x0][0x380] ;  /* 0x00007000ff0877ac */ /* 0x000f220008000a00 */
[----:B-1----:R-:W-:-:S04]  /*0070*/  ISETP.NE.U32.AND P0, PT, RZ, UR4, PT ;  /* 0x00000004ff007c0c */ /* 0x002fc8000bf05070 */
[----:B------:R-:W-:Y:S01]  /*0080*/  ISETP.NE.AND.EX P0, PT, RZ, UR5, PT, P0 ;  /* 0x00000005ff007c0c */ /* 0x000fe2000bf05300 */
[----:B------:R-:W1:Y:S01]  /*0090*/  LDCU.64 UR4, c[0x0][0x3a8] ;  /* 0x00007500ff0477ac */ /* 0x000e620008000a00 */
[C---:B0-----:R-:W-:Y:S02]  /*00a0*/  ISETP.NE.AND P1, PT, R4.reuse, RZ, PT ;  /* 0x000000ff0400720c */ /* 0x041fe40003f25270 */
[C---:B------:R-:W-:Y:S02]  /*00b0*/  ISETP.NE.OR P0, PT, R4.reuse, RZ, !P0 ;  /* 0x000000ff0400720c */ /* 0x040fe40004705670 */
[----:B------:R-:W-:-:S05]  /*00c0*/  LOP3.LUT R2, R4, 0x1f, RZ, 0xc0, !PT ;  /* 0x0000001f04027812 */ /* 0x000fca00078ec0ff */
[----:B--2---:R-:W-:Y:S01]  /*00d0*/  IMAD R5, R5, 0x3e0, R2 ;  /* 0x000003e005057824 */ /* 0x004fe200078e0202 */
[----:B-1----:R-:W-:-:S03]  /*00e0*/  UISETP.NE.U32.AND UP0, UPT, UR4, URZ, UPT ;  /* 0x000000ff0400728c */ /* 0x002fc6000bf05070 */
[----:B------:R-:W0:Y:S01]  /*00f0*/  @!P1 S2R R3, SR_CgaCtaId ;  /* 0x0000000000039919 */ /* 0x000e220000008800 */
[----:B------:R-:W-:Y:S01]  /*0100*/  @!P1 MOV R0, 0x400 ;  /* 0x0000040000009802 */ /* 0x000fe20000000f00 */
[----:B------:R-:W3:Y:S01]  /*0110*/  @!P0 LDC.64 R6, c[0x0][0x3f0] ;  /* 0x0000fc00ff068b82 */ /* 0x000ee20000000a00 */
[----:B------:R-:W-:Y:S02]  /*0120*/  UISETP.NE.AND.EX UP0, UPT, UR5, URZ, UPT, UP0 ;  /* 0x000000ff0500728c */ /* 0x000fe4000bf05300 */
[----:B0-----:R-:W-:Y:S02]  /*0130*/  @!P1 LEA R3, R3, R0, 0x18 ;  /* 0x0000000003039211 */ /* 0x001fe400078ec0ff */
[----:B------:R-:W-:Y:S01]  /*0140*/  SHF.R.U32.HI R0, RZ, 0x5, R4 ;  /* 0x00000005ff007819 */ /* 0x000fe20000011604 */
[----:B----4-:R-:W-:Y:S02]  /*0150*/  IMAD.U32 R4, RZ, RZ, UR9 ;  /* 0x00000009ff047e24 */ /* 0x010fe4000f8e00ff */
[----:B------:R0:W-:Y:S02]  /*0160*/  @!P1 STS [R3], RZ ;  /* 0x000000ff03009388 */ /* 0x0001e40000000800 */
[----:B------:R-:W-:Y:S01]  /*0170*/  IMAD R0, R0, 0x1f, R5 ;  /* 0x0000001f00007824 */ /* 0x000fe200078e0205 */
[----:B------:R-:W-:Y:S01]  /*0180*/  BAR.SYNC.DEFER_BLOCKING 0x0 ;  /* 0x0000000000007b1d */ /* 0x000fe20000010000 */
[----:B------:R-:W-:-:S05]  /*0190*/  IMAD.U32 R5, RZ, RZ, UR8 ;  /* 0x00000008ff057e24 */ /* 0x000fca000f8e00ff */
[----:B---3--:R0:W-:Y:S01]  /*01a0*/  @!P0 STG.E desc[UR6][R6.64], RZ ;  /* 0x000000ff06008986 */ /* 0x0081e2000c101906 */
[----:B------:R-:W-:Y:S05]  /*01b0*/  BRA.U !UP0, `(.L_x_1) ;  /* 0x0000000108207547 */ /* 0x000fea000b800000 */
[----:B------:R-:W1:Y:S01]  /*01c0*/  LDCU UR4, c[0x0][0x3c0] ;  /* 0x00007800ff0477ac */ /* 0x000e620008000800 */
[----:B------:R-:W-:Y:S01]  /*01d0*/  IMAD.MOV.U32 R5, RZ, RZ, RZ ;  /* 0x000000ffff057224 */ /* 0x000fe200078e00ff */
[----:B-1----:R-:W-:-:S13]  /*01e0*/  ISETP.GE.AND P0, PT, R0, UR4, PT ;  /* 0x0000000400007c0c */ /* 0x002fda000bf06270 */
[----:B------:R-:W-:Y:S05]  /*01f0*/  @P0 BRA `(.L_x_2) ;  /* 0x00000000004c0947 */ /* 0x000fea0003800000 */
[----:B0-----:R-:W0:Y:S02]  /*0200*/  LDC.64 R6, c[0x0][0x3a8] ;  /* 0x0000ea00ff067b82 */ /* 0x001e240000000a00 */
[----:B0-----:R-:W-:-:S05]  /*0210*/  IMAD.WIDE.U32 R6, R0, 0x4, R6 ;  /* 0x0000000400067825 */ /* 0x001fca00078e0006 */
[----:B------:R1:W5:Y:S01]  /*0220*/  LDG.E R5, desc[UR6][R6.64] ;  /* 0x0000000606057981 */ /* 0x000362000c1e1900 */
[----:B------:R-:W-:Y:S05]  /*0230*/  BRA `(.L_x_2) ;  /* 0x00000000003c7947 */ /* 0x000fea0003800000 */
.L_x_1:
[----:B------:R-:W1:Y:S02]  /*0240*/  LDCU.64 UR4, c[0x0][0x390] ;  /* 0x00007200ff0477ac */ /* 0x000e640008000a00 */
[----:B-1----:R-:W-:-:S04]  /*0250*/  UISETP.NE.U32.AND UP0, UPT, UR4, URZ, UPT ;  /* 0x000000ff0400728c */ /* 0x002fc8000bf05070 */
[----:B------:R-:W-:-:S09]  /*0260*/  UISETP.NE.AND.EX UP0, UPT, UR5, URZ, UPT, UP0 ;  /* 0x000000ff0500728c */ /* 0x000fd2000bf05300 */
[----:B------:R-:W-:Y:S05]  /*0270*/  BRA.U !UP0, `(.L_x_2) ;  /* 0x00000001082c7547 */ /* 0x000fea000b800000 */
[----:B------:R-:W1:Y:S01]  /*0280*/  LDCU UR4, c[0x0][0x3c0] ;  /* 0x00007800ff0477ac */ /* 0x000e620008000800 */
[----:B------:R-:W-:Y:S01]  /*0290*/  BSSY.RECONVERGENT B1, `(.L_x_3) ;  /* 0x0000007000017945 */ /* 0x000fe20003800200 */
[----:B0-----:R-:W-:Y:S01]  /*02a0*/  HFMA2 R6, -RZ, RZ, 0, 0 ;  /* 0x00000000ff067431 */ /* 0x001fe200000001ff */
[----:B-1----:R-:W-:-:S13]  /*02b0*/  ISETP.GT.AND P0, PT, R0, UR4, PT ;  /* 0x0000000400007c0c */ /* 0x002fda000bf04270 */
[----:B------:R-:W-:Y:S05]  /*02c0*/  @P0 BRA `(.L_x_4) ;  /* 0x00000000000c0947 */ /* 0x000fea0003800000 */
[----:B------:R-:W0:Y:S02]  /*02d0*/  LDC.64 R6, c[0x0][0x390] ;  /* 0x0000e400ff067b82 */ /* 0x000e240000000a00 */
[----:B0-----:R-:W-:-:S06]  /*02e0*/  IMAD.WIDE.U32 R6, R0, 0x4, R6 ;  /* 0x0000000400067825 */ /* 0x001fcc00078e0006 */
[----:B------:R0:W5:Y:S02]  /*02f0*/  LDG.E R6, desc[UR6][R6.64] ;  /* 0x0000000606067981 */ /* 0x000164000c1e1900 */
.L_x_4:
[----:B------:R-:W-:Y:S05]  /*0300*/  BSYNC.RECONVERGENT B1 ;  /* 0x0000000000017941 */ /* 0x000fea0003800200 */
.L_x_3:
[----:B-----5:R-:W1:Y:S02]  /*0310*/  SHFL.DOWN PT, R5, R6, 0x1, 0x1f ;  /* 0x08201f0006057f89 */ /* 0x020e6400000e0000 */
[----:B-1----:R-:W-:-:S07]  /*0320*/  IMAD.IADD R5, R5, 0x1, -R6 ;  /* 0x0000000105057824 */ /* 0x002fce00078e0a06 */
.L_x_2:
[----:B------:R-:W-:Y:S05]  /*0330*/  BSYNC.RECONVERGENT B0 ;  /* 0x0000000000007941 */ /* 0x000fea0003800200 */
.L_x_0:
[----:B------:R-:W2:Y:S01]  /*0340*/  LDCU UR9, c[0x0][0x3c0] ;  /* 0x00007800ff0977ac */ /* 0x000ea20008000800 */
[----:B------:R-:W-:Y:S01]  /*0350*/  BSSY.RECONVERGENT B0, `(.L_x_5) ;  /* 0x0000010000007945 */ /* 0x000fe20003800200 */
[----:B0-----:R-:W-:Y:S01]  /*0360*/  IMAD.MOV.U32 R3, RZ, RZ, RZ ;  /* 0x000000ffff037224 */ /* 0x001fe200078e00ff */
[----:B--2---:R-:W-:-:S04]  /*0370*/  ISETP.GE.AND P2, PT, R0, UR9, PT ;  /* 0x0000000900007c0c */ /* 0x004fc8000bf46270 */
[----:B------:R-:W-:-:S13]  /*0380*/  ISETP.EQ.OR P1, PT, R2, 0x1f, P2 ;  /* 0x0000001f0200780c */ /* 0x000fda0001722670 */
[----:B------:R-:W-:Y:S05]  /*0390*/  @P1 BRA `(.L_x_6) ;  /* 0x00000000002c1947 */ /* 0x000fea0003800000 */
[----:B-1----:R-:W0:Y:S01]  /*03a0*/  LDC R6, c[0x0][0x3d4] ;  /* 0x0000f500ff067b82 */ /* 0x002e220000000800 */
[----:B------:R-:W1:Y:S01]  /*03b0*/  LDCU.S8 UR4, c[0x0][0x41a] ;  /* 0x00008340ff0477ac */ /* 0x000e620008000200 */
[----:B------:R-:W2:Y:S01]  /*03c0*/  LDCU UR5, c[0x0][0x3c8] ;  /* 0x00007900ff0577ac */ /* 0x000ea20008000800 */
[----:B-1----:R-:W-:-:S04]  /*03d0*/  UISETP.NE.AND UP0, UPT, UR4, URZ, UPT ;  /* 0x000000ff0400728c */ /* 0x002fc8000bf05270 */
[----:B--2---:R-:W-:Y:S01]  /*03e0*/  USEL UR4, UR5, 0x1, UP0 ;  /* 0x0000000105047887 */ /* 0x004fe20008000000 */
[----:B0-----:R-:W-:-:S05]  /*03f0*/  ISETP.NE.AND P0, PT, R6, 0x1, PT ;  /* 0x000000010600780c */ /* 0x001fca0003f05270 */
[----:B-----5:R-:W-:-:S04]  /*0400*/  IMAD R5, R5, UR4, R6 ;  /* 0x0000000405057c24 */ /* 0x020fc8000f8e0206 */
[----:B------:R-:W-:-:S04]  /*0410*/  VIADD R3, R5, 0xffffffff ;  /* 0xffffffff05037836 */ /* 0x000fc80000000000 */
[----:B------:R-:W0:Y:S02]  /*0420*/  @P0 LDC.64 R8, c[0x0][0x3d8] ;  /* 0x0000f600ff080b82 */ /* 0x000e240000000a00 */
[----:B0-----:R-:W-:-:S05]  /*0430*/  @P0 IMAD.HI.U32 R6, R3, R8, RZ ;  /* 0x0000000803060227 */ /* 0x001fca00078e00ff */
[----:B------:R-:W-:-:S07]  /*0440*/  @P0 SHF.R.U32.HI R3, RZ, R9, R6 ;  /* 0x00000009ff030219 */ /* 0x000fce0000011606 */
.L_x_6:
[----:B------:R-:W-:Y:S05]  /*0450*/  BSYNC.RECONVERGENT B0 ;  /* 0x0000000000007941 */ /* 0x000fea0003800200 */
.L_x_5:
[----:B------:R-:W0:Y:S02]  /*0460*/  LDCU.64 UR4, c[0x0][0x3b8] ;  /* 0x00007700ff0477ac */ /* 0x000e240008000a00 */
[----:B0-----:R-:W-:-:S04]  /*0470*/  ISETP.EQ.U32.AND P0, PT, RZ, UR4, PT ;  /* 0x00000004ff007c0c */ /* 0x001fc8000bf02070 */
[----:B------:R-:W-:Y:S01]  /*0480*/  ISETP.EQ.OR.EX P0, PT, RZ, UR5, P2, P0 ;  /* 0x00000005ff007c0c */ /* 0x000fe20009702700 */
[----:B------:R-:W0:-:S12]  /*0490*/  LDCU.64 UR4, c[0x0][0x3b0] ;  /* 0x00007600ff0477ac */ /* 0x000e180008000a00 */
[----:B-1----:R-:W1:Y:S02]  /*04a0*/  @!P0 LDC.64 R6, c[0x0][0x3b8] ;  /* 0x0000ee00ff068b82 */ /* 0x002e640000000a00 */
[----:B-1----:R-:W-:-:S06]  /*04b0*/  @!P0 IMAD.WIDE.U32 R6, R0, 0x4, R6 ;  /* 0x0000000400068825 */ /* 0x002fcc00078e0006 */
[----:B------:R-:W2:Y:S01]  /*04c0*/  @!P0 LDG.E R6, desc[UR6][R6.64] ;  /* 0x0000000606068981 */ /* 0x000ea2000c1e1900 */
[----:B0-----:R-:W-:Y:S01]  /*04d0*/  UISETP.NE.U32.AND UP0, UPT, UR4, URZ, UPT ;  /* 0x000000ff0400728c */ /* 0x001fe2000bf05070 */
[----:B------:R-:W-:Y:S01]  /*04e0*/  BSSY.RECONVERGENT B0, `(.L_x_7) ;  /* 0x0000019000007945 */ /* 0x000fe20003800200 */
[----:B------:R-:W-:Y:S02]  /*04f0*/  MOV R9, 0xffffffff ;  /* 0xffffffff00097802 */ /* 0x000fe40000000f00 */
[----:B------:R-:W-:Y:S01]  /*0500*/  UISETP.NE.AND.EX UP0, UPT, UR5, URZ, UPT, UP0 ;  /* 0x000000ff0500728c */ /* 0x000fe2000bf05300 */
[----:B--2---:R-:W-:-:S08]  /*0510*/  @!P0 LOP3.LUT R9, RZ, R6, RZ, 0x33, !PT ;  /* 0x00000006ff098212 */ /* 0x004fd000078e33ff */
[----:B------:R-:W-:Y:S05]  /*0520*/  BRA.U !UP0, `(.L_x_8) ;  /* 0x0000000108187547 */ /* 0x000fea000b800000 */
[----:B------:R-:W-:Y:S01]  /*0530*/  IMAD.MOV.U32 R4, RZ, RZ, RZ ;  /* 0x000000ffff047224 */ /* 0x000fe200078e00ff */
[----:B------:R-:W-:Y:S06]  /*0540*/  @P2 BRA `(.L_x_9) ;  /* 0x0000000000482947 */ /* 0x000fec0003800000 */
[----:B-----5:R-:W0:Y:S02]  /*0550*/  LDC.64 R4, c[0x0][0x3b0] ;  /* 0x0000ec00ff047b82 */ /* 0x020e240000000a00 */
[----:B0-----:R-:W-:-:S06]  /*0560*/  IMAD.WIDE.U32 R4, R0, 0x4, R4 ;  /* 0x0000000400047825 */ /* 0x001fcc00078e0004 */
[----:B------:R0:W5:Y:S01]  /*0570*/  LDG.E R4, desc[UR6][R4.64] ;  /* 0x0000000604047981 */ /* 0x000162000c1e1900 */
[----:B------:R-:W-:Y:S05]  /*0580*/  BRA `(.L_x_9) ;  /* 0x0000000000387947 */ /* 0x000fea0003800000 */
.L_x_8:
[----:B------:R-:W0:Y:S02]  /*0590*/  LDCU.64 UR4, c[0x0][0x398] ;  /* 0x00007300ff0477ac */ /* 0x000e240008000a00 */
[----:B0-----:R-:W-:-:S04]  /*05a0*/  UISETP.NE.U32.AND UP0, UPT, UR4, URZ, UPT ;  /* 0x000000ff0400728c */ /* 0x001fc8000bf05070 */
[----:B------:R-:W-:-:S09]  /*05b0*/  UISETP.NE.AND.EX UP0, UPT, UR5, URZ, UPT, UP0 ;  /* 0x000000ff0500728c */ /* 0x000fd2000bf05300 */
[----:B------:R-:W-:Y:S05]  /*05c0*/  BRA.U !UP0, `(.L_x_9) ;  /* 0x0000000108287547 */ /* 0x000fea000b800000 */
[----:B------:R-:W-:Y:S01]  /*05d0*/  ISETP.GT.AND P0, PT, R0, UR9, PT ;  /* 0x0000000900007c0c */ /* 0x000fe2000bf04270 */
[----:B------:R-:W-:Y:S01]  /*05e0*/  BSSY.RECONVERGENT B1, `(.L_x_10) ;  /* 0x0000006000017945 */ /* 0x000fe20003800200 */
[----:B-----5:R-:W-:-:S11]  /*05f0*/  IMAD.MOV.U32 R5, RZ, RZ, RZ ;  /* 0x000000ffff057224 */ /* 0x020fd600078e00ff */
[----:B------:R-:W-:Y:S05]  /*0600*/  @P0 BRA `(.L_x_11) ;  /* 0x00000000000c0947 */ /* 0x000fea0003800000 */
[----:B------:R-:W0:Y:S02]  /*0610*/  LDC.64 R4, c[0x0][0x398] ;  /* 0x0000e600ff047b82 */ /* 0x000e240000000a00 */
[----:B0-----:R-:W-:-:S06]  /*0620*/  IMAD.WIDE.U32 R4, R0, 0x4, R4 ;  /* 0x0000000400047825 */ /* 0x001fcc00078e0004 */
[----:B------:R0:W5:Y:S02]  /*0630*/  LDG.E R5, desc[UR6][R4.64] ;  /* 0x0000000604057981 */ /* 0x000164000c1e1900 */
.L_x_11:
[----:B------:R-:W-:Y:S05]  /*0640*/  BSYNC.RECONVERGENT B1 ;  /* 0x0000000000017941 */ /* 0x000fea0003800200 */
.L_x_10:
[----:B0----5:R-:W0:Y:S02]  /*0650*/  SHFL.DOWN PT, R4, R5, 0x1, 0x1f ;  /* 0x08201f0005047f89 */ /* 0x021e2400000e0000 */
[----:B0-----:R-:W-:-:S07]  /*0660*/  IMAD.IADD R4, R4, 0x1, -R5 ;  /* 0x0000000104047824 */ /* 0x001fce00078e0a05 */
.L_x_9:
[----:B------:R-:W-:Y:S05]  /*0670*/  BSYNC.RECONVERGENT B0 ;  /* 0x0000000000007941 */ /* 0x000fea0003800200 */
.L_x_7:
[----:B------:R-:W1:Y:S01]  /*0680*/  LDCU.64 UR4, c[0x0][0x3a0] ;  /* 0x00007400ff0477ac */ /* 0x000e620008000a00 */
[----:B------:R-:W0:Y:S01]  /*0690*/  LDCU UR8, c[0x0][0x388] ;  /* 0x00007100ff0877ac */ /* 0x000e220008000800 */
[----:B-1----:R-:W-:-:S04]  /*06a0*/  UISETP.NE.U32.AND UP0, UPT, UR4, URZ, UPT ;  /* 0x000000ff0400728c */ /* 0x002fc8000bf05070 */
[----:B------:R-:W-:Y:S01]  /*06b0*/  UISETP.NE.AND.EX UP0, UPT, UR5, URZ, UPT, UP0 ;  /* 0x000000ff0500728c */ /* 0x000fe2000bf05300 */
[----:B0----5:R-:W-:-:S08]  /*06c0*/  MOV R5, UR8 ;  /* 0x0000000800057c02 */ /* 0x021fd00008000f00 */
[----:B------:R-:W-:Y:S05]  /*06d0*/  BRA.U !UP0, `(.L_x_12) ;  /* 0x0000000108287547 */ /* 0x000fea000b800000 */
[----:B------:R-:W-:Y:S01]  /*06e0*/  ISETP.GT.AND P0, PT, R0, UR9, PT ;  /* 0x0000000900007c0c */ /* 0x000fe2000bf04270 */
[----:B------:R-:W-:Y:S01]  /*06f0*/  BSSY.RECONVERGENT B0, `(.L_x_13) ;  /* 0x0000006000007945 */ /* 0x000fe20003800200 */
[----:B------:R-:W-:-:S11]  /*0700*/  IMAD.MOV.U32 R6, RZ, RZ, RZ ;  /* 0x000000ffff067224 */ /* 0x000fd600078e00ff */
[----:B------:R-:W-:Y:S05]  /*0710*/  @P0 BRA `(.L_x_14) ;  /* 0x00000000000c0947 */ /* 0x000fea0003800000 */
[----:B------:R-:W0:Y:S02]  /*0720*/  LDC.64 R6, c[0x0][0x3a0] ;  /* 0x0000e800ff067b82 */ /* 0x000e240000000a00 */
[----:B0-----:R-:W-:-:S06]  /*0730*/  IMAD.WIDE.U32 R6, R0, 0x4, R6 ;  /* 0x0000000400067825 */ /* 0x001fcc00078e0006 */
[----:B------:R0:W5:Y:S02]  /*0740*/  LDG.E R6, desc[UR6][R6.64] ;  /* 0x0000000606067981 */ /* 0x000164000c1e1900 */
.L_x_14:
[----:B------:R-:W-:Y:S05]  /*0750*/  BSYNC.RECONVERGENT B0 ;  /* 0x0000000000007941 */ /* 0x000fea0003800200 */
.L_x_13:
[----:B-----5:R-:W1:Y:S02]  /*0760*/  SHFL.DOWN PT, R5, R6, 0x1, 0x1f ;  /* 0x08201f0006057f89 */ /* 0x020e6400000e0000 */
[----:B-1----:R-:W-:-:S07]  /*0770*/  IMAD.IADD R5, R5, 0x1, -R6 ;  /* 0x0000000105057824 */ /* 0x002fce00078e0a06 */
.L_x_12:
[----:B------:R-:W1:Y:S01]  /*0780*/  LDCU UR8, c[0x0][0x3d0] ;  /* 0x00007a00ff0877ac */ /* 0x000e620008000800 */
[----:B------:R-:W-:Y:S01]  /*0790*/  BSSY.RECONVERGENT B0, `(.L_x_15) ;  /* 0x000000b000007945 */ /* 0x000fe20003800200 */
[----:B------:R-:W-:-:S03]  /*07a0*/  IMAD.MOV.U32 R6, RZ, RZ, RZ ;  /* 0x000000ffff067224 */ /* 0x000fc600078e00ff */
[----:B------:R-:W-:Y:S05]  /*07b0*/  @P1 BRA `(.L_x_16) ;  /* 0x0000000000201947 */ /* 0x000fea0003800000 */
[----:B------:R-:W2:Y:S02]  /*07c0*/  LDC R6, c[0x0][0x3e0] ;  /* 0x0000f800ff067b82 */ /* 0x000ea40000000800 */
[----:B--2---:R-:W-:Y:S02]  /*07d0*/  ISETP.NE.AND P0, PT, R6, 0x1, PT ;  /* 0x000000010600780c */ /* 0x004fe40003f05270 */
[----:B------:R-:W-:-:S04]  /*07e0*/  IADD3 R4, PT, PT, R4, R6, R9 ;  /* 0x0000000604047210 */ /* 0x000fc80007ffe009 */
[----:B------:R-:W-:-:S07]  /*07f0*/  IADD3 R6, PT, PT, R4, R5, RZ ;  /* 0x0000000504067210 */ /* 0x000fce0007ffe0ff */
[----:B0-----:R-:W0:Y:S08]  /*0800*/  @P0 LDC R7, c[0x0][0x3e4] ;  /* 0x0000f900ff070b82 */ /* 0x001e300000000800 */
[----:B------:R-:W2:Y:S01]  /*0810*/  @P0 LDC R11, c[0x0][0x3e8] ;  /* 0x0000fa00ff0b0b82 */ /* 0x000ea20000000800 */
[----:B0-----:R-:W-:-:S05]  /*0820*/  @P0 IMAD.HI.U32 R4, R6, R7, RZ ;  /* 0x0000000706040227 */ /* 0x001fca00078e00ff */
[----:B--2---:R-:W-:-:S07]  /*0830*/  @P0 SHF.R.U32.HI R6, RZ, R11, R4 ;  /* 0x0000000bff060219 */ /* 0x004fce0000011604 */
.L_x_16:
[----:B-1----:R-:W-:Y:S05]  /*0840*/  BSYNC.RECONVERGENT B0 ;  /* 0x0000000000007941 */ /* 0x002fea0003800200 */
.L_x_15:
[----:B------:R-:W1:Y:S01]  /*0850*/  LDCU UR4, c[0x0][0x370] ;  /* 0x00006e00ff0477ac */ /* 0x000e620008000800 */
[----:B------:R-:W-:Y:S01]  /*0860*/  IMAD.MOV.U32 R9, RZ, RZ, 0x1 ;  /* 0x00000001ff097424 */ /* 0x000fe200078e00ff */
[----:B------:R-:W-:-:S04]  /*0870*/  UISETP.NE.AND UP0, UPT, UR8, 0x1, UPT ;  /* 0x000000010800788c */ /* 0x000fc8000bf05270 */
[----:B-1----:R-:W-:-:S09]  /*0880*/  UISETP.GT.U32.OR UP0, UPT, UR4, 0x1, !UP0 ;  /* 0x000000010400788c */ /* 0x002fd2000c704470 */
[----:B------:R-:W-:Y:S05]  /*0890*/  BRA.U UP0, `(.L_x_17) ;  /* 0x0000000500847547 */ /* 0x000fea000b800000 */
[----:B------:R-:W-:Y:S01]  /*08a0*/  IMAD R4, R6, R3, RZ ;  /* 0x0000000306047224 */ /* 0x000fe200078e02ff */
[----:B------:R-:W-:Y:S01]  /*08b0*/  ISETP.NE.AND P0, PT, R2, RZ, PT ;  /* 0x000000ff0200720c */ /* 0x000fe20003f05270 */
[----:B------:R-:W-:Y:S03]  /*08c0*/  BSSY.RECONVERGENT B0, `(.L_x_18) ;  /* 0x0000016000007945 */ /* 0x000fe60003800200 */
[----:B------:R-:W1:Y:S02]  /*08d0*/  SHFL.DOWN PT, R5, R4, 0x10, 0x1f ;  /* 0x0a001f0004057f89 */ /* 0x000e6400000e0000 */
[----:B-1----:R-:W-:-:S05]  /*08e0*/  IMAD.IADD R5, R4, 0x1, R5 ;  /* 0x0000000104057824 */ /* 0x002fca00078e0205 */
[----:B------:R-:W1:Y:S02]  /*08f0*/  SHFL.DOWN PT, R8, R5, 0x8, 0x1f ;  /* 0x09001f0005087f89 */ /* 0x000e6400000e0000 */
[----:B-1----:R-:W-:-:S05]  /*0900*/  IMAD.IADD R8, R5, 0x1, R8 ;  /* 0x0000000105087824 */ /* 0x002fca00078e0208 */
[----:B0-----:R-:W0:Y:S02]  /*0910*/  SHFL.DOWN PT, R7, R8, 0x4, 0x1f ;  /* 0x08801f0008077f89 */ /* 0x001e2400000e0000 */
[----:B0-----:R-:W-:-:S05]  /*0920*/  IADD3 R7, PT, PT, R8, R7, RZ ;  /* 0x0000000708077210 */ /* 0x001fca0007ffe0ff */
[----:B------:R-:W0:Y:S02]  /*0930*/  SHFL.DOWN PT, R10, R7, 0x2, 0x1f ;  /* 0x08401f00070a7f89 */ /* 0x000e2400000e0000 */
[----:B0-----:R-:W-:-:S05]  /*0940*/  IMAD.IADD R10, R7, 0x1, R10 ;  /* 0x00000001070a7824 */ /* 0x001fca00078e020a */
[----:B------:R-:W0:Y:S02]  /*0950*/  SHFL.DOWN PT, R9, R10, 0x1, 0x1f ;  /* 0x08201f000a097f89 */ /* 0x000e2400000e0000 */
[----:B0-----:R-:W-:Y:S01]  /*0960*/  IMAD.IADD R9, R10, 0x1, R9 ;  /* 0x000000010a097824 */ /* 0x001fe200078e0209 */
[----:B------:R-:W-:Y:S06]  /*0970*/  @P0 BRA `(.L_x_19) ;  /* 0x0000000000280947 */ /* 0x000fec0003800000 */
[----:B------:R-:W0:Y:S01]  /*0980*/  S2R R2, SR_LANEID ;  /* 0x0000000000027919 */ /* 0x000e220000000000 */
[----:B------:R-:W1:Y:S08]  /*0990*/  S2UR UR5, SR_CgaCtaId ;  /* 0x00000000000579c3 */ /* 0x000e700000008800 */
[----:B------:R-:W2:Y:S01]  /*09a0*/  REDUX.SUM UR9, R9 ;  /* 0x00000000090973c4 */ /* 0x000ea2000000c000 */
[----:B------:R-:W-:-:S02]  /*09b0*/  VOTEU.ANY UR4, UPT, PT ;  /* 0x0000000000047886 */ /* 0x000fc400038e0100 */
[----:B------:R-:W-:-:S06]  /*09c0*/  UFLO.U32 UR4, UR4 ;  /* 0x00000004000472bd */ /* 0x000fcc00080e0000 */
[----:B0-----:R-:W-:Y:S01]  /*09d0*/  ISETP.EQ.U32.AND P0, PT, R2, UR4, PT ;  /* 0x0000000402007c0c */ /* 0x001fe2000bf02070 */
[----:B------:R-:W-:Y:S01]  /*09e0*/  UMOV UR4, 0x400 ;  /* 0x0000040000047882 */ /* 0x000fe20000000000 */
[----:B--2---:R-:W-:Y:S01]  /*09f0*/  IMAD.U32 R2, RZ, RZ, UR9 ;  /* 0x00000009ff027e24 */ /* 0x004fe2000f8e00ff */
[----:B-1----:R-:W-:-:S10]  /*0a00*/  ULEA UR4, UR5, UR4, 0x18 ;  /* 0x0000000405047291 */ /* 0x002fd4000f8ec0ff */
[----:B------:R0:W-:Y:S02]  /*0a10*/  @P0 ATOMS.ADD RZ, [UR4], R2 ;  /* 0x00000002ffff098c */ /* 0x0001e40008000004 */
.L_x_19:
[----:B------:R-:W-:Y:S05]  /*0a20*/  BSYNC.RECONVERGENT B0 ;  /* 0x0000000000007941 */ /* 0x000fea0003800200 */
.L_x_18:
[----:B------:R-:W1:Y:S08]  /*0a30*/  S2UR UR5, SR_CgaCtaId ;  /* 0x00000000000579c3 */ /* 0x000e700000008800 */
[----:B------:R-:W-:Y:S01]  /*0a40*/  BAR.SYNC.DEFER_BLOCKING 0x0 ;  /* 0x0000000000007b1d */ /* 0x000fe20000010000 */
[----:B------:R-:W-:-:S05]  /*0a50*/  VIADD R6, R6, 0xffffffff ;  /* 0xffffffff06067836 */ /* 0x000fca0000000000 */
[----:B------:R-:W-:Y:S02]  /*0a60*/  UMOV UR4, 0x400 ;  /* 0x0000040000047882 */ /* 0x000fe40000000000 */
[----:B-1----:R-:W-:Y:S01]  /*0a70*/  ULEA UR4, UR5, UR4, 0x18 ;  /* 0x0000000405047291 */ /* 0x002fe2000f8ec0ff */
[----:B------:R-:W1:Y:S08]  /*0a80*/  LDCU UR5, c[0x0][0x3cc] ;  /* 0x00007980ff0577ac */ /* 0x000e700008000800 */
[----:B0-----:R-:W0:Y:S02]  /*0a90*/  LDS R2, [UR4] ;  /* 0x00000004ff027984 */ /* 0x001e240008000800 */
[----:B------:R-:W2:Y:S01]  /*0aa0*/  LDCU UR4, c[0x0][0x3c4] ;  /* 0x00007880ff0477ac */ /* 0x000ea20008000800 */
[----:B-1----:R-:W-:-:S04]  /*0ab0*/  I2FP.F32.S32 R4, UR5 ;  /* 0x0000000500047c45 */ /* 0x002fc80008201400 */
[----:B------:R-:W1:Y:S01]  /*0ac0*/  MUFU.RCP R7, R4 ;  /* 0x0000000400077308 */ /* 0x000e620000001000 */
[----:B--2---:R-:W-:Y:S02]  /*0ad0*/  I2FP.F32.S32 R5, UR4 ;  /* 0x0000000400057c45 */ /* 0x004fe40008201400 */
[----:B0-----:R-:W-:-:S05]  /*0ae0*/  I2FP.F32.S32 R2, R2 ;  /* 0x0000000200027245 */ /* 0x001fca0000201400 */
[----:B------:R-:W-:-:S04]  /*0af0*/  FMUL.FTZ R2, R2, 1.1000000238418579102 ;  /* 0x3f8ccccd02027820 */ /* 0x000fc80000410000 */
[----:B------:R-:W-:-:S04]  /*0b00*/  FMUL.FTZ R2, R2, R5 ;  /* 0x0000000502027220 */ /* 0x000fc80000410000 */
[----:B-1----:R-:W-:-:S04]  /*0b10*/  FMUL.FTZ R2, R2, R7 ;  /* 0x0000000702027220 */ /* 0x002fc80000410000 */
[----:B------:R-:W0:Y:S02]  /*0b20*/  F2I.FTZ.CEIL.NTZ R7, R2 ;  /* 0x0000000200077305 */ /* 0x000e24000021b100 */
[-C--:B0-----:R-:W-:Y:S01]  /*0b30*/  IABS R11, R7.reuse ;  /* 0x00000007000b7213 */ /* 0x081fe20000000000 */
[----:B------:R-:W-:Y:S01]  /*0b40*/  IMAD.IADD R8, R7, 0x1, R6 ;  /* 0x0000000107087824 */ /* 0x000fe200078e0206 */
[----:B------:R-:W-:-:S04]  /*0b50*/  IABS R12, R7 ;  /* 0x00000007000c7213 */ /* 0x000fc80000000000 */
[----:B------:R-:W0:Y:S01]  /*0b60*/  I2F.RP R9, R11 ;  /* 0x0000000b00097306 */ /* 0x000e220000209400 */
[----:B------:R-:W-:Y:S02]  /*0b70*/  IABS R2, R8 ;  /* 0x0000000800027213 */ /* 0x000fe40000000000 */
[----:B------:R-:W-:Y:S02]  /*0b80*/  IADD3 R12, PT, PT, RZ, -R12, RZ ;  /* 0x8000000cff0c7210 */ /* 0x000fe40007ffe0ff */
[----:B------:R-:W-:-:S04]  /*0b90*/  LOP3.LUT R8, R8, R7, RZ, 0x3c, !PT ;  /* 0x0000000708087212 */ /* 0x000fc800078e3cff */
[----:B------:R-:W-:Y:S01]  /*0ba0*/  ISETP.GE.AND P2, PT, R8, RZ, PT ;  /* 0x000000ff0800720c */ /* 0x000fe20003f46270 */
[----:B0-----:R-:W0:Y:S02]  /*0bb0*/  MUFU.RCP R9, R9 ;  /* 0x0000000900097308 */ /* 0x001e240000001000 */
[----:B0-----:R-:W-:-:S06]  /*0bc0*/  IADD3 R4, PT, PT, R9, 0xffffffe, RZ ;  /* 0x0ffffffe09047810 */ /* 0x001fcc0007ffe0ff */
[----:B------:R0:W1:Y:S02]  /*0bd0*/  F2I.FTZ.U32.TRUNC.NTZ R5, R4 ;  /* 0x0000000400057305 */ /* 0x000064000021f000 */
[----:B0-----:R-:W-:Y:S02]  /*0be0*/  IMAD.MOV.U32 R4, RZ, RZ, RZ ;  /* 0x000000ffff047224 */ /* 0x001fe400078e00ff */
[----:B-1----:R-:W-:-:S04]  /*0bf0*/  IMAD.MOV R10, RZ, RZ, -R5 ;  /* 0x000000ffff0a7224 */ /* 0x002fc800078e0a05 */
[----:B------:R-:W-:-:S04]  /*0c00*/  IMAD R13, R10, R11, RZ ;  /* 0x0000000b0a0d7224 */ /* 0x000fc800078e02ff */
[----:B------:R-:W-:-:S04]  /*0c10*/  IMAD.HI.U32 R5, R5, R13, R4 ;  /* 0x0000000d05057227 */ /* 0x000fc800078e0004 */
[----:B------:R-:W-:Y:S02]  /*0c20*/  IMAD.MOV.U32 R4, RZ, RZ, R12 ;  /* 0x000000ffff047224 */ /* 0x000fe400078e000c */
[----:B------:R-:W-:-:S04]  /*0c30*/  IMAD.HI.U32 R5, R5, R2, RZ ;  /* 0x0000000205057227 */ /* 0x000fc800078e00ff */
[----:B------:R-:W-:-:S05]  /*0c40*/  IMAD R2, R5, R4, R2 ;  /* 0x0000000405027224 */ /* 0x000fca00078e0202 */
[----:B------:R-:W-:-:S13]  /*0c50*/  ISETP.GT.U32.AND P3, PT, R11, R2, PT ;  /* 0x000000020b00720c */ /* 0x000fda0003f64070 */
[----:B------:R-:W-:Y:S01]  /*0c60*/  @!P3 IMAD.IADD R2, R2, 0x1, -R11 ;  /* 0x000000010202b824 */ /* 0x000fe200078e0a0b */
[----:B------:R-:W-:Y:S02]  /*0c70*/  @!P3 IADD3 R5, PT, PT, R5, 0x1, RZ ;  /* 0x000000010505b810 */ /* 0x000fe40007ffe0ff */
[----:B------:R-:W-:Y:S02]  /*0c80*/  ISETP.NE.AND P3, PT, R7, RZ, PT ;  /* 0x000000ff0700720c */ /* 0x000fe40003f65270 */
[----:B------:R-:W-:-:S13]  /*0c90*/  ISETP.GE.U32.AND P0, PT, R2, R11, PT ;  /* 0x0000000b0200720c */ /* 0x000fda0003f06070 */
[----:B------:R-:W-:-:S04]  /*0ca0*/  @P0 VIADD R5, R5, 0x1 ;  /* 0x0000000105050836 */ /* 0x000fc80000000000 */
[----:B------:R-:W-:Y:S01]  /*0cb0*/  @!P2 IMAD.MOV R5, RZ, RZ, -R5 ;  /* 0x000000ffff05a224 */ /* 0x000fe200078e0a05 */
[----:B------:R-:W-:-:S04]  /*0cc0*/  @!P3 LOP3.LUT R5, RZ, R7, RZ, 0x33, !PT ;  /* 0x00000007ff05b212 */ /* 0x000fc800078e33ff */
[----:B------:R-:W-:-:S04]  /*0cd0*/  VIMNMX R5, PT, PT, R5, UR8, PT ;  /* 0x0000000805057c48 */ /* 0x000fc8000bfe0100 */
[----:B------:R-:W-:-:S04]  /*0ce0*/  VIMNMX R11, PT, PT, R5, 0x1, !PT ;  /* 0x00000001050b7848 */ /* 0x000fc80007fe0100 */
[-C--:B------:R-:W-:Y:S01]  /*0cf0*/  IABS R7, R11.reuse ;  /* 0x0000000b00077213 */ /* 0x080fe20000000000 */
[----:B------:R-:W-:Y:S01]  /*0d00*/  IMAD.IADD R6, R6, 0x1, R11 ;  /* 0x0000000106067824 */ /* 0x000fe200078e020b */
[----:B------:R-:W-:Y:S02]  /*0d10*/  IABS R10, R11 ;  /* 0x0000000b000a7213 */ /* 0x000fe40000000000 */
[----:B------:R-:W0:Y:S02]  /*0d20*/  I2F.RP R2, R7 ;  /* 0x0000000700027306 */ /* 0x000e240000209400 */
[----:B------:R-:W-:-:S06]  /*0d30*/  IADD3 R10, PT, PT, RZ, -R10, RZ ;  /* 0x8000000aff0a7210 */ /* 0x000fcc0007ffe0ff */
[----:B0-----:R-:W0:Y:S02]  /*0d40*/  MUFU.RCP R2, R2 ;  /* 0x0000000200027308 */ /* 0x001e240000001000 */
[----:B0-----:R-:W-:Y:S02]  /*0d50*/  IADD3 R4, PT, PT, R2, 0xffffffe, RZ ;  /* 0x0ffffffe02047810 */ /* 0x001fe40007ffe0ff */
[----:B------:R-:W-:-:S04]  /*0d60*/  IABS R2, R6 ;  /* 0x0000000600027213 */ /* 0x000fc80000000000 */
[----:B------:R0:W1:Y:S01]  /*0d70*/  F2I.FTZ.U32.TRUNC.NTZ R5, R4 ;  /* 0x0000000400057305 */ /* 0x000062000021f000 */
[----:B------:R-:W-:-:S04]  /*0d80*/  LOP3.LUT R6, R6, R11, RZ, 0x3c, !PT ;  /* 0x0000000b06067212 */ /* 0x000fc800078e3cff */
[----:B------:R-:W-:Y:S01]  /*0d90*/  ISETP.GE.AND P2, PT, R6, RZ, PT ;  /* 0x000000ff0600720c */ /* 0x000fe20003f46270 */
[----:B0-----:R-:W-:Y:S02]  /*0da0*/  IMAD.MOV.U32 R4, RZ, RZ, RZ ;  /* 0x000000ffff047224 */ /* 0x001fe400078e00ff */
[----:B-1----:R-:W-:-:S04]  /*0db0*/  IMAD.MOV R8, RZ, RZ, -R5 ;  /* 0x000000ffff087224 */ /* 0x002fc800078e0a05 */
[----:B------:R-:W-:-:S04]  /*0dc0*/  IMAD R9, R8, R7, RZ ;  /* 0x0000000708097224 */ /* 0x000fc800078e02ff */
[----:B------:R-:W-:-:S04]  /*0dd0*/  IMAD.HI.U32 R5, R5, R9, R4 ;  /* 0x0000000905057227 */ /* 0x000fc800078e0004 */
[----:B------:R-:W-:Y:S02]  /*0de0*/  IMAD.MOV.U32 R4, RZ, RZ, R10 ;  /* 0x000000ffff047224 */ /* 0x000fe400078e000a */
[----:B------:R-:W-:-:S04]  /*0df0*/  IMAD.HI.U32 R5, R5, R2, RZ ;  /* 0x0000000205057227 */ /* 0x000fc800078e00ff */
[----:B------:R-:W-:Y:S02]  /*0e00*/  IMAD R2, R5, R4, R2 ;  /* 0x0000000405027224 */ /* 0x000fe400078e0202 */
[----:B------:R-:W-:-:S03]  /*0e10*/  IMAD.MOV.U32 R9, RZ, RZ, R11 ;  /* 0x000000ffff097224 */ /* 0x000fc600078e000b */
[----:B------:R-:W-:-:S13]  /*0e20*/  ISETP.GT.U32.AND P3, PT, R7, R2, PT ;  /* 0x000000020700720c */ /* 0x000fda0003f64070 */
[-C--:B------:R-:W-:Y:S01]  /*0e30*/  @!P3 IADD3 R2, PT, PT, R2, -R7.reuse, RZ ;  /* 0x800000070202b210 */ /* 0x080fe20007ffe0ff */
[----:B------:R-:W-:Y:S01]  /*0e40*/  @!P3 VIADD R5, R5, 0x1 ;  /* 0x000000010505b836 */ /* 0x000fe20000000000 */
[----:B------:R-:W-:Y:S02]  /*0e50*/  ISETP.NE.AND P3, PT, R11, RZ, PT ;  /* 0x000000ff0b00720c */ /* 0x000fe40003f65270 */
[----:B------:R-:W-:-:S13]  /*0e60*/  ISETP.GE.U32.AND P0, PT, R2, R7, PT ;  /* 0x000000070200720c */ /* 0x000fda0003f06070 */
[----:B------:R-:W-:-:S05]  /*0e70*/  @P0 VIADD R5, R5, 0x1 ;  /* 0x0000000105050836 */ /* 0x000fca0000000000 */
[----:B------:R-:W-:Y:S02]  /*0e80*/  @!P2 IADD3 R5, PT, PT, -R5, RZ, RZ ;  /* 0x000000ff0505a210 */ /* 0x000fe40007ffe1ff */
[----:B------:R-:W-:-:S05]  /*0e90*/  @!P3 LOP3.LUT R5, RZ, R11, RZ, 0x33, !PT ;  /* 0x0000000bff05b212 */ /* 0x000fca00078e33ff */
[----:B------:R-:W-:-:S07]  /*0ea0*/  IMAD.MOV.U32 R6, RZ, RZ, R5 ;  /* 0x000000ffff067224 */ /* 0x000fce00078e0005 */
.L_x_17:
[----:B------:R-:W-:Y:S05]  /*0eb0*/  @P1 EXIT ;  /* 0x000000000000194d */ /* 0x000fea0003800000 */
[----:B------:R-:W1:Y:S02]  /*0ec0*/  LDCU.64 UR4, c[0x0][0x410] ;  /* 0x00008200ff0477ac */ /* 0x000e640008000a00 */
[----:B-1----:R-:W-:-:S04]  /*0ed0*/  UISETP.NE.U32.AND UP0, UPT, UR4, URZ, UPT ;  /* 0x000000ff0400728c */ /* 0x002fc8000bf05070 */
[----:B------:R-:W-:-:S09]  /*0ee0*/  UISETP.NE.AND.EX UP0, UPT, UR5, URZ, UPT, UP0 ;  /* 0x000000ff0500728c */ /* 0x000fd2000bf05300 */
[----:B------:R-:W-:Y:S05]  /*0ef0*/  BRA.U !UP0, `(.L_x_20) ;  /* 0x0000000108747547 */ /* 0x000fea000b800000 */
[----:B------:R-:W1:Y:S01]  /*0f00*/  LDCU UR4, c[0x0][0x41c] ;  /* 0x00008380ff0477ac */ /* 0x000e620008000800 */
[----:B------:R-:W-:Y:S01]  /*0f10*/  VIMNMX R6, PT, PT, R6, 0x1, !PT ;  /* 0x0000000106067848 */ /* 0x000fe20007fe0100 */
[----:B------:R-:W-:Y:S03]  /*0f20*/  BSSY.RECONVERGENT B0, `(.L_x_21) ;  /* 0x0000010000007945 */ /* 0x000fe60003800200 */
[----:B------:R-:W-:-:S04]  /*0f30*/  SHF.L.U32 R2, R6, 0x4, RZ ;  /* 0x0000000406027819 */ /* 0x000fc800000006ff */
[----:B-1----:R-:W-:Y:S01]  /*0f40*/  ISETP.GT.AND P0, PT, R2, UR4, PT ;  /* 0x0000000402007c0c */ /* 0x002fe2000bf04270 */
[----:B------:R-:W-:-:S12]  /*0f50*/  IMAD.MOV.U32 R2, RZ, RZ, 0x10 ;  /* 0x00000010ff027424 */ /* 0x000fd800078e00ff */
[----:B------:R-:W-:Y:S05]  /*0f60*/  @!P0 BRA `(.L_x_22) ;  /* 0x00000000002c8947 */ /* 0x000fea0003800000 */
[----:B------:R-:W-:-:S05]  /*0f70*/  IMAD.SHL.U32 R2, R6, 0x8, RZ ;  /* 0x0000000806027824 */ /* 0x000fca00078e00ff */
[----:B------:R-:W-:Y:S01]  /*0f80*/  ISETP.GT.AND P0, PT, R2, UR4, PT ;  /* 0x0000000402007c0c */ /* 0x000fe2000bf04270 */
[----:B------:R-:W-:-:S12]  /*0f90*/  HFMA2 R2, -RZ, RZ, 0, 4.76837158203125e-07 ;  /* 0x00000008ff027431 */ /* 0x000fd800000001ff */
[----:B------:R-:W-:Y:S05]  /*0fa0*/  @!P0 BRA `(.L_x_22) ;  /* 0x00000000001c8947 */ /* 0x000fea0003800000 */
[----:B------:R-:W-:-:S05]  /*0fb0*/  IMAD.SHL.U32 R2, R6, 0x4, RZ ;  /* 0x0000000406027824 */ /* 0x000fca00078e00ff */
[----:B------:R-:W-:-:S13]  /*0fc0*/  ISETP.GT.AND P1, PT, R2, UR4, PT ;  /* 0x0000000402007c0c */ /* 0x000fda000bf24270 */
[----:B------:R-:W-:Y:S02]  /*0fd0*/  @P1 IMAD.SHL.U32 R2, R6, 0x2, RZ ;  /* 0x0000000206021824 */ /* 0x000fe400078e00ff */
[----:B------:R-:W-:-:S03]  /*0fe0*/  @P1 IMAD.MOV.U32 R4, RZ, RZ, 0x1 ;  /* 0x00000001ff041424 */ /* 0x000fc600078e00ff */
[----:B------:R-:W-:Y:S02]  /*0ff0*/  @P1 ISETP.GT.AND P0, PT, R2, UR4, PT ;  /* 0x0000000402001c0c */ /* 0x000fe4000bf04270 */
[----:B------:R-:W-:Y:S02]  /*1000*/  MOV R2, 0x4 ;  /* 0x0000000400027802 */ /* 0x000fe40000000f00 */
[----:B------:R-:W-:-:S09]  /*1010*/  @P1 SEL R2, R4, 0x2, P0 ;  /* 0x0000000204021807 */ /* 0x000fd20000000000 */
.L_x_22:
[----:B------:R-:W-:Y:S05]  /*1020*/  BSYNC.RECONVERGENT B0 ;  /* 0x0000000000007941 */ /* 0x000fea0003800200 */
.L_x_21:
[----:B------:R-:W1:Y:S01]  /*1030*/  LDCU.S8 UR4, c[0x0][0x41a] ;  /* 0x00008340ff0477ac */ /* 0x000e620008000200 */
[----:B------:R-:W2:Y:S01]  /*1040*/  LDC.64 R4, c[0x0][0x410] ;  /* 0x00010400ff047b82 */ /* 0x000ea20000000a00 */
[----:B------:R-:W3:Y:S01]  /*1050*/  LDCU UR5, c[0x0][0x3c8] ;  /* 0x00007900ff0577ac */ /* 0x000ee20008000800 */
[----:B------:R-:W0:Y:S01]  /*1060*/  LDCU UR8, c[0x0][0x3c4] ;  /* 0x00007880ff0877ac */ /* 0x000e220008000800 */
[----:B-1----:R-:W-:-:S04]  /*1070*/  UISETP.NE.AND UP0, UPT, UR4, URZ, UPT ;  /* 0x000000ff0400728c */ /* 0x002fc8000bf05270 */
[----:B---3--:R-:W-:Y:S01]  /*1080*/  USEL UR4, UR5, 0x1, !UP0 ;  /* 0x0000000105047887 */ /* 0x008fe2000c000000 */
[----:B--2---:R-:W-:-:S05]  /*1090*/  IMAD.WIDE.U32 R4, R0, 0x4, R4 ;  /* 0x0000000400047825 */ /* 0x004fca00078e0004 */
[----:B------:R-:W-:-:S05]  /*10a0*/  IMAD R2, R2, UR4, RZ ;  /* 0x0000000402027c24 */ /* 0x000fca000f8e02ff */
[----:B0-----:R-:W-:-:S05]  /*10b0*/  VIMNMX R7, PT, PT, R2, UR8, PT ;  /* 0x0000000802077c48 */ /* 0x001fca000bfe0100 */
[----:B------:R1:W-:Y:S02]  /*10c0*/  STG.E desc[UR6][R4.64], R7 ;  /* 0x0000000704007986 */ /* 0x0003e4000c101906 */
.L_x_20:
[----:B-1----:R-:W1:Y:S08]  /*10d0*/  LDC.64 R4, c[0x0][0x400] ;  /* 0x00010000ff047b82 */ /* 0x002e700000000a00 */
[----:B0-----:R-:W0:Y:S01]  /*10e0*/  LDC.64 R6, c[0x0][0x3f8] ;  /* 0x0000fe00ff067b82 */ /* 0x001e220000000a00 */
[----:B-1----:R-:W-:-:S05]  /*10f0*/  IMAD.WIDE.U32 R4, R0, 0x4, R4 ;  /* 0x0000000400047825 */ /* 0x002fca00078e0004 */
[----:B------:R-:W-:Y:S01]  /*1100*/  STG.E desc[UR6][R4.64], R9 ;  /* 0x0000000904007986 */ /* 0x000fe2000c101906 */
[----:B0-----:R-:W-:-:S05]  /*1110*/  IMAD.WIDE.U32 R6, R0, 0x4, R6 ;  /* 0x0000000400067825 */ /* 0x001fca00078e0006 */
[----:B------:R-:W-:Y:S01]  /*1120*/  STG.E desc[UR6][R6.64], R3 ;  /* 0x0000000306007986 */ /* 0x000fe2000c101906 */
[----:B------:R-:W-:Y:S05]  /*1130*/  EXIT ;  /* 0x000000000000794d */ /* 0x000fea0003800000 */
.L_x_23:
[----:B------:R-:W-:-:S00]  /*1140*/  BRA `(.L_x_23) ;  /* 0xfffffffc00fc7947 */ /* 0x000fc0000383ffff */
[----:B------:R-:W-:-:S00]  /*1150*/  NOP ;  /* 0x0000000000007918 */ /* 0x000fc00000000000 */
        /* <DEDUP_REMOVED lines=10> */
.L_x_372:


//--------------------- .text._ZN5flash32prepare_varlen_num_blocks_kernelILi16ELb0EEEviiiPKiS2_S2_S2_S2_S2_iiiiiN7cutlass10FastDivmodES4_PiS5_S5_S5_S5_bbbi --------------------------
	.section	.text._ZN5flash32prepare_varlen_num_blocks_kernelILi16ELb0EEEviiiPKiS2_S2_S2_S2_S2_iiiiiN7cutlass10FastDivmodES4_PiS5_S5_S5_S5_bbbi,"ax",@progbits
	.align	128
        .global         _ZN5flash32prepare_varlen_num_blocks_kernelILi16ELb0EEEviiiPKiS2_S2_S2_S2_S2_iiiiiN7cutlass10FastDivmodES4_PiS5_S5_S5_S5_bbbi
        .type           _ZN5flash32prepare_varlen_num_blocks_kernelILi16ELb0EEEviiiPKiS2_S2_S2_S2_S2_iiiiiN7cutlass10FastDivmodES4_PiS5_S5_S5_S5_bbbi,@function
        .size           _ZN5flash32prepare_varlen_num_blocks_kernelILi16ELb0EEEviiiPKiS2_S2_S2_S2_S2_iiiiiN7cutlass10FastDivmodES4_PiS5_S5_S5_S5_bbbi,(.L_x_373 - _ZN5flash32prepare_varlen_num_blocks_kernelILi16ELb0EEEviiiPKiS2_S2_S2_S2_S2_iiiiiN7cutlass10FastDivmodES4_PiS5_S5_S5_S5_bbbi)
        .other          _ZN5flash32prepare_varlen_num_blocks_kernelILi16ELb0EEEviiiPKiS2_S2_S2_S2_S2_iiiiiN7cutlass10FastDivmodES4_PiS5_S5_S5_S5_bbbi,@"STO_CUDA_ENTRY STV_DEFAULT"
_ZN5flash32prepare_varlen_num_blocks_kernelILi16ELb0EEEviiiPKiS2_S2_S2_S2_S2_iiiiiN7cutlass10FastDivmodES4_PiS5_S5_S5_S5_bbbi:
.text._ZN5flash32prepare_varlen_num_blocks_kernelILi16ELb0EEEviiiPKiS2_S2_S2_S2_S2_iiiiiN7cutlass10FastDivmodES4_PiS5_S5_S5_S5_bbbi:
        /* <DEDUP_REMOVED lines=36> */
.L_x_25:
        /* <DEDUP_REMOVED lines=12> */
.L_x_28:
[----:B------:R-:W-:Y:S05]  /*0300*/  BSYNC.RECONVERGENT B1 ;  /* 0x0000000000017941 */ /* 0x000fea0003800200 */
.L_x_27:
[----:B-----5:R-:W1:Y:S02]  /*0310*/  SHFL.DOWN PT, R5, R6, 0x1, 0x1f ;  /* 0x08201f0006057f89 */ /* 0x020e6400000e0000 */
[----:B-1----:R-:W-:-:S07]  /*0320*/  IMAD.IADD R5, R5, 0x1, -R6 ;  /* 0x0000000105057824 */ /* 0x002fce00078e0a06 */
.L_x_26:
[----:B------:R-:W-:Y:S05]  /*0330*/  BSYNC.RECONVERGENT B0 ;  /* 0x0000000000007941 */ /* 0x000fea0003800200 */
.L_x_24:
        /* <DEDUP_REMOVED lines=17> */
.L_x_30:
[----:B------:R-:W-:Y:S05]  /*0450*/  BSYNC.RECONVERGENT B0 ;  /* 0x0000000000007941 */ /* 0x000fea0003800200 */
.L_x_29:
        /* <DEDUP_REMOVED lines=19> */
.L_x_32:
        /* <DEDUP_REMOVED lines=11> */
.L_x_35:
[----:B------:R-:W-:Y:S05]  /*0640*/  BSYNC.RECONVERGENT B1 ;  /* 0x0000000000017941 */ /* 0x000fea0003800200 */
.L_x_34:
[----:B0----5:R-:W0:Y:S02]  /*0650*/  SHFL.DOWN PT, R4, R5, 0x1, 0x1f ;  /* 0x08201f0005047f89 */ /* 0x021e2400000e0000 */
[----:B0-----:R-:W-:-:S07]  /*0660*/  IMAD.IADD R4, R4, 0x1, -R5 ;  /* 0x0000000104047824 */ /* 0x001fce00078e0a05 */
.L_x_33:
[----:B------:R-:W-:Y:S05]  /*0670*/  BSYNC.RECONVERGENT B0 ;  /* 0x0000000000007941 */ /* 0x000fea0003800200 */
.L_x_31:
        /* <DEDUP_REMOVED lines=13> */
.L_x_38:
[----:B------:R-:W-:Y:S05]  /*0750*/  BSYNC.RECONVERGENT B0 ;  /* 0x0000000000007941 */ /* 0x000fea0003800200 */
.L_x_37:
[----:B-----5:R-:W1:Y:S02]  /*0760*/  SHFL.DOWN PT, R5, R6, 0x1, 0x1f ;  /* 0x08201f0006057f89 */ /* 0x020e6400000e0000 */
[----:B-1----:R-:W-:-:S07]  /*0770*/  IMAD.IADD R5, R5, 0x1, -R6 ;  /* 0x0000000105057824 */ /* 0x002fce00078e0a06 */
.L_x_36:
        /* <DEDUP_REMOVED lines=12> */
.L_x_40:
[----:B-1----:R-:W-:Y:S05]  /*0840*/  BSYNC.RECONVERGENT B0 ;  /* 0x0000000000007941 */ /* 0x002fea0003800200 */
.L_x_39:
        /* <DEDUP_REMOVED lines=29> */
.L_x_43:
[----:B------:R-:W-:Y:S05]  /*0a20*/  BSYNC.RECONVERGENT B0 ;  /* 0x0000000000007941 */ /* 0x000fea0003800200 */
.L_x_42:
        /* <DEDUP_REMOVED lines=72> */
.L_x_41:
        /* <DEDUP_REMOVED lines=23> */
.L_x_46:
[----:B------:R-:W-:Y:S05]  /*1020*/  BSYNC.RECONVERGENT B0 ;  /* 0x0000000000007941 */ /* 0x000fea0003800200 */
.L_x_45:
        /* <DEDUP_REMOVED lines=10> */
.L_x_44:
[----:B-1----:R-:W1:Y:S08]  /*10d0*/  LDC.64 R4, c[0x0][0x400] ;  /* 0x00010000ff047b82 */ /* 0x002e700000000a00 */
[----:B0-----:R-:W0:Y:S01]  /*10e0*/  LDC.64 R6, c[0x0][0x3f8] ;  /* 0x0000fe00ff067b82 */ /* 0x001e220000000a00 */
[----:B-1----:R-:W-:-:S05]  /*10f0*/  IMAD.WIDE.U32 R4, R0, 0x4, R4 ;  /* 0x0000000400047825 */ /* 0x002fca00078e0004 */
[----:B------:R-:W-:Y:S01]  /*1100*/  STG.E desc[UR6][R4.64], R9 ;  /* 0x0000000904007986 */ /* 0x000fe2000c101906 */
[----:B0-----:R-:W-:-:S05]  /*1110*/  IMAD.WIDE.U32 R6, R0, 0x4, R6 ;  /* 0x0000000400067825 */ /* 0x001fca00078e0006 */
[----:B------:R-:W-:Y:S01]  /*1120*/  STG.E desc[UR6][R6.64], R3 ;  /* 0x0000000306007986 */ /* 0x000fe2000c101906 */
[----:B------:R-:W-:Y:S05]  /*1130*/  EXIT ;  /* 0x000000000000794d */ /* 0x000fea0003800000 */
.L_x_47:
        /* <DEDUP_REMOVED lines=12> */
.L_x_373:


//--------------------- .text._ZN5flash32prepare_varlen_num_blocks_kernelILi8ELb0EEEviiiPKiS2_S2_S2_S2_S2_iiiiiN7cutlass10FastDivmodES4_PiS5_S5_S5_S5_bbbi --------------------------
	.section	.text._ZN5flash32prepare_varlen_num_blocks_kernelILi8ELb0EEEviiiPKiS2_S2_S2_S2_S2_iiiiiN7cutlass10FastDivmodES4_PiS5_S5_S5_S5_bbbi,"ax",@progbits
	.align	128
        .global         _ZN5flash32prepare_varlen_num_blocks_kernelILi8ELb0EEEviiiPKiS2_S2_S2_S2_S2_iiiiiN7cutlass10FastDivmodES4_PiS5_S5_S5_S5_bbbi
        .type           _ZN5flash32prepare_varlen_num_blocks_kernelILi8ELb0EEEviiiPKiS2_S2_S2_S2_S2_iiiiiN7cutlass10FastDivmodES4_PiS5_S5_S5_S5_bbbi,@function
        .size           _ZN5flash32prepare_varlen_num_blocks_kernelILi8ELb0EEEviiiPKiS2_S2_S2_S2_S2_iiiiiN7cutlass10FastDivmodES4_PiS5_S5_S5_S5_bbbi,(.L_x_374 - _ZN5flash32prepare_varlen_num_blocks_kernelILi8ELb0EEEviiiPKiS2_S2_S2_S2_S2_iiiiiN7cutlass10FastDivmodES4_PiS5_S5_S5_S5_bbbi)
        .other          _ZN5flash32prepare_varlen_num_blocks_kernelILi8ELb0EEEviiiPKiS2_S2_S2_S2_S2_iiiiiN7cutlass10FastDivmodES4_PiS5_S5_S5_S5_bbbi,@"STO_CUDA_ENTRY STV_DEFAULT"
_ZN5flash32prepare_varlen_num_blocks_kernelILi8ELb0EEEviiiPKiS2_S2_S2_S2_S2_iiiiiN7cutlass10FastDivmodES4_PiS5_S5_S5_S5_bbbi:
.text._ZN5flash32prepare_varlen_num_blocks_kernelILi8ELb0EEEviiiPKiS2_S2_S2_S2_S2_iiiiiN7cutlass10FastDivmodES4_PiS5_S5_S5_S5_bbbi:
        /* <DEDUP_REMOVED lines=36> */
.L_x_49:
        /* <DEDUP_REMOVED lines=12> */
.L_x_52:
[----:B------:R-:W-:Y:S05]  /*0300*/  BSYNC.RECONVERGENT B1 ;  /* 0x0000000000017941 */ /* 0x000fea0003800200 */
.L_x_51:
[----:B-----5:R-:W1:Y:S02]  /*0310*/  SHFL.DOWN PT, R5, R6, 0x1, 0x1f ;  /* 0x08201f0006057f89 */ /* 0x020e6400000e0000 */
[----:B-1----:R-:W-:-:S07]  /*0320*/  IMAD.IADD R5, R5, 0x1, -R6 ;  /* 0x0000000105057824 */ /* 0x002fce00078e0a06 */
.L_x_50:
[----:B------:R-:W-:Y:S05]  /*0330*/  BSYNC.RECONVERGENT B0 ;  /* 0x0000000000007941 */ /* 0x000fea0003800200 */
.L_x_48:
        /* <DEDUP_REMOVED lines=17> */
.L_x_54:
[----:B------:R-:W-:Y:S05]  /*0450*/  BSYNC.RECONVERGENT B0 ;  /* 0x0000000000007941 */ /* 0x000fea0003800200 */
.L_x_53:
        /* <DEDUP_REMOVED lines=19> */
.L_x_56:
        /* <DEDUP_REMOVED lines=11> */
.L_x_59:
[----:B------:R-:W-:Y:S05]  /*0640*/  BSYNC.RECONVERGENT B1 ;  /* 0x0000000000017941 */ /* 0x000fea0003800200 */
.L_x_58:
[----:B0----5:R-:W0:Y:S02]  /*0650*/  SHFL.DOWN PT, R4, R5, 0x1, 0x1f ;  /* 0x08201f0005047f89 */ /* 0x021e2400000e0000 */
[----:B0-----:R-:W-:-:S07]  /*0660*/  IMAD.IADD R4, R4, 0x1, -R5 ;  /* 0x0000000104047824 */ /* 0x001fce00078e0a05 */
.L_x_57:
[----:B------:R-:W-:Y:S05]  /*0670*/  BSYNC.RECONVERGENT B0 ;  /* 0x0000000000007941 */ /* 0x000fea0003800200 */
.L_x_55:
        /* <DEDUP_REMOVED lines=13> */
.L_x_62:
[----:B------:R-:W-:Y:S05]  /*0750*/  BSYNC.RECONVERGENT B0 ;  /* 0x0000000000007941 */ /* 0x000fea0003800200 */
.L_x_61:
[----:B-----5:R-:W1:Y:S02]  /*0760*/  SHFL.DOWN PT, R5, R6, 0x1, 0x1f ;  /* 0x08201f0006057f89 */ /* 0x020e6400000e0000 */
[----:B-1----:R-:W-:-:S07]  /*0770*/  IMAD.IADD R5, R5, 0x1, -R6 ;  /* 0x0000000105057824 */ /* 0x002fce00078e0a06 */
.L_x_60:
        /* <DEDUP_REMOVED lines=12> */
.L_x_64:
[----:B-1----:R-:W-:Y:S05]  /*0840*/  BSYNC.RECONVERGENT B0 ;  /* 0x0000000000007941 */ /* 0x002fea0003800200 */
.L_x_63:
        /* <DEDUP_REMOVED lines=29> */
.L_x_67:
[----:B------:R-:W-:Y:S05]  /*0a20*/  BSYNC.RECONVERGENT B0 ;  /* 0x0000000000007941 */ /* 0x000fea0003800200 */
.L_x_66:
        /* <DEDUP_REMOVED lines=72> */
.L_x_65:
        /* <DEDUP_REMOVED lines=23> */
.L_x_70:
[----:B------:R-:W-:Y:S05]  /*1020*/  BSYNC.RECONVERGENT B0 ;  /* 0x0000000000007941 */ /* 0x000fea0003800200 */
.L_x_69:
        /* <DEDUP_REMOVED lines=10> */
.L_x_68:
[----:B-1----:R-:W1:Y:S08]  /*10d0*/  LDC.64 R4, c[0x0][0x400] ;  /* 0x00010000ff047b82 */ /* 0x002e700000000a00 */
[----:B0-----:R-:W0:Y:S01]  /*10e0*/  LDC.64 R6, c[0x0][0x3f8] ;  /* 0x0000fe00ff067b82 */ /* 0x001e220000000a00 */
[----:B-1----:R-:W-:-:S05]  /*10f0*/  IMAD.WIDE.U32 R4, R0, 0x4, R4 ;  /* 0x0000000400047825 */ /* 0x002fca00078e0004 */
[----:B------:R-:W-:Y:S01]  /*1100*/  STG.E desc[UR6][R4.64], R9 ;  /* 0x0000000904007986 */ /* 0x000fe2000c101906 */
[----:B0-----:R-:W-:-:S05]  /*1110*/  IMAD.WIDE.U32 R6, R0, 0x4, R6 ;  /* 0x0000000400067825 */ /* 0x001fca00078e0006 */
[----:B------:R-:W-:Y:S01]  /*1120*/  STG.E desc[UR6][R6.64], R3 ;  /* 0x0000000306007986 */ /* 0x000fe2000c101906 */
[----:B------:R-:W-:Y:S05]  /*1130*/  EXIT ;  /* 0x000000000000794d */ /* 0x000fea0003800000 */
.L_x_71:
        /* <DEDUP_REMOVED lines=12> */
.L_x_374:


//--------------------- .text._ZN5flash32prepare_varlen_num_blocks_kernelILi4ELb0EEEviiiPKiS2_S2_S2_S2_S2_iiiiiN7cutlass10FastDivmodES4_PiS5_S5_S5_S5_bbbi --------------------------
	.section	.text._ZN5flash32prepare_varlen_num_blocks_kernelILi4ELb0EEEviiiPKiS2_S2_S2_S2_S2_iiiiiN7cutlass10FastDivmodES4_PiS5_S5_S5_S5_bbbi,"ax",@progbits
	.align	128
        .global         _ZN5flash32prepare_varlen_num_blocks_kernelILi4ELb0EEEviiiPKiS2_S2_S2_S2_S2_iiiiiN7cutlass10FastDivmodES4_PiS5_S5_S5_S5_bbbi
        .type           _ZN5flash32prepare_varlen_num_blocks_kernelILi4ELb0EEEviiiPKiS2_S2_S2_S2_S2_iiiiiN7cutlass10FastDivmodES4_PiS5_S5_S5_S5_bbbi,@function
        .size           _ZN5flash32prepare_varlen_num_blocks_kernelILi4ELb0EEEviiiPKiS2_S2_S2_S2_S2_iiiiiN7cutlass10FastDivmodES4_PiS5_S5_S5_S5_bbbi,(.L_x_375 - _ZN5flash32prepare_varlen_num_blocks_kernelILi4ELb0EEEviiiPKiS2_S2_S2_S2_S2_iiiiiN7cutlass10FastDivmodES4_PiS5_S5_S5_S5_bbbi)
        .other          _ZN5flash32prepare_varlen_num_blocks_kernelILi4ELb0EEEviiiPKiS2_S2_S2_S2_S2_iiiiiN7cutlass10FastDivmodES4_PiS5_S5_S5_S5_bbbi,@"STO_CUDA_ENTRY STV_DEFAULT"
_ZN5flash32prepare_varlen_num_blocks_kernelILi4ELb0EEEviiiPKiS2_S2_S2_S2_S2_iiiiiN7cutlass10FastDivmodES4_PiS5_S5_S5_S5_bbbi:
.text._ZN5flash32prepare_varlen_num_blocks_kernelILi4ELb0EEEviiiPKiS2_S2_S2_S2_S2_iiiiiN7cutlass10FastDivmodES4_PiS5_S5_S5_S5_bbbi:
        /* <DEDUP_REMOVED lines=36> */
.L_x_73:
        /* <DEDUP_REMOVED lines=12> */
.L_x_76:
[----:B------:R-:W-:Y:S05]  /*0300*/  BSYNC.RECONVERGENT B1 ;  /* 0x0000000000017941 */ /* 0x000fea0003800200 */
.L_x_75:
[----:B-----5:R-:W1:Y:S02]  /*0310*/  SHFL.DOWN PT, R5, R6, 0x1, 0x1f ;  /* 0x08201f0006057f89 */ /* 0x020e6400000e0000 */
[----:B-1----:R-:W-:-:S07]  /*0320*/  IMAD.IADD R5, R5, 0x1, -R6 ;  /* 0x0000000105057824 */ /* 0x002fce00078e0a06 */
.L_x_74:
[----:B------:R-:W-:Y:S05]  /*0330*/  BSYNC.RECONVERGENT B0 ;  /* 0x0000000000007941 */ /* 0x000fea0003800200 */
.L_x_72:
        /* <DEDUP_REMOVED lines=17> */
.L_x_78:
[----:B------:R-:W-:Y:S05]  /*0450*/  BSYNC.RECONVERGENT B0 ;  /* 0x0000000000007941 */ /* 0x000fea0003800200 */
.L_x_77:
        /* <DEDUP_REMOVED lines=19> */
.L_x_80:
        /* <DEDUP_REMOVED lines=11> */
.L_x_83:
[----:B------:R-:W-:Y:S05]  /*0640*/  BSYNC.RECONVERGENT B1 ;  /* 0x0000000000017941 */ /* 0x000fea0003800200 */
.L_x_82:
[----:B0----5:R-:W0:Y:S02]  /*0650*/  SHFL.DOWN PT, R4, R5, 0x1, 0x1f ;  /* 0x08201f0005047f89 */ /* 0x021e2400000e0000 */
[----:B0-----:R-:W-:-:S07]  /*0660*/  IMAD.IADD R4, R4, 0x1, -R5 ;  /* 0x0000000104047824 */ /* 0x001fce00078e0a05 */
.L_x_81:
[----:B------:R-:W-:Y:S05]  /*0670*/  BSYNC.RECONVERGENT B0 ;  /* 0x0000000000007941 */ /* 0x000fea0003800200 */
.L_x_79:
        /* <DEDUP_REMOVED lines=13> */
.L_x_86:
[----:B------:R-:W-:Y:S05]  /*0750*/  BSYNC.RECONVERGENT B0 ;  /* 0x0000000000007941 */ /* 0x000fea0003800200 */
.L_x_85:
[----:B-----5:R-:W1:Y:S02]  /*0760*/  SHFL.DOWN PT, R5, R6, 0x1, 0x1f ;  /* 0x08201f0006057f89 */ /* 0x020e6400000e0000 */
[----:B-1----:R-:W-:-:S07]  /*0770*/  IMAD.IADD R5, R5, 0x1, -R6 ;  /* 0x0000000105057824 */ /* 0x002fce00078e0a06 */
.L_x_84:
        /* <DEDUP_REMOVED lines=12> */
.L_x_88:
[----:B-1----:R-:W-:Y:S05]  /*0840*/  BSYNC.RECONVERGENT B0 ;  /* 0x0000000000007941 */ /* 0x002fea0003800200 */
.L_x_87:
        /* <DEDUP_REMOVED lines=29> */
.L_x_91:
[----:B------:R-:W-:Y:S05]  /*0a20*/  BSYNC.RECONVERGENT B0 ;  /* 0x0000000000007941 */ /* 0x000fea0003800200 */
.L_x_90:
        /* <DEDUP_REMOVED lines=72> */
.L_x_89:
        /* <DEDUP_REMOVED lines=23> */
.L_x_94:
[----:B------:R-:W-:Y:S05]  /*1020*/  BSYNC.RECONVERGENT B0 ;  /* 0x0000000000007941 */ /* 0x000fea0003800200 */
.L_x_93:
        /* <DEDUP_REMOVED lines=10> */
.L_x_92:
[----:B-1----:R-:W1:Y:S08]  /*10d0*/  LDC.64 R4, c[0x0][0x400] ;  /* 0x00010000ff047b82 */ /* 0x002e700000000a00 */
[----:B0-----:R-:W0:Y:S01]  /*10e0*/  LDC.64 R6, c[0x0][0x3f8] ;  /* 0x0000fe00ff067b82 */ /* 0x001e220000000a00 */
[----:B-1----:R-:W-:-:S05]  /*10f0*/  IMAD.WIDE.U32 R4, R0, 0x4, R4 ;  /* 0x0000000400047825 */ /* 0x002fca00078e0004 */
[----:B------:R-:W-:Y:S01]  /*1100*/  STG.E desc[UR6][R4.64], R9 ;  /* 0x0000000904007986 */ /* 0x000fe2000c101906 */
[----:B0-----:R-:W-:-:S05]  /*1110*/  IMAD.WIDE.U32 R6, R0, 0x4, R6 ;  /* 0x0000000400067825 */ /* 0x001fca00078e0006 */
[----:B------:R-:W-:Y:S01]  /*1120*/  STG.E desc[UR6][R6.64], R3 ;  /* 0x0000000306007986 */ /* 0x000fe2000c101906 */
[----:B------:R-:W-:Y:S05]  /*1130*/  EXIT ;  /* 0x000000000000794d */ /* 0x000fea0003800000 */
.L_x_95:
        /* <DEDUP_REMOVED lines=12> */
.L_x_375:


//--------------------- .text._ZN5flash32prepare_varlen_num_blocks_kernelILi2ELb0EEEviiiPKiS2_S2_S2_S2_S2_iiiiiN7cutlass10FastDivmodES4_PiS5_S5_S5_S5_bbbi --------------------------
	.section	.text._ZN5flash32prepare_varlen_num_blocks_kernelILi2ELb0EEEviiiPKiS2_S2_S2_S2_S2_iiiiiN7cutlass10FastDivmodES4_PiS5_S5_S5_S5_bbbi,"ax",@progbits
	.align	128
        .global         _ZN5flash32prepare_varlen_num_blocks_kernelILi2ELb0EEEviiiPKiS2_S2_S2_S2_S2_iiiiiN7cutlass10FastDivmodES4_PiS5_S5_S5_S5_bbbi
        .type           _ZN5flash32prepare_varlen_num_blocks_kernelILi2ELb0EEEviiiPKiS2_S2_S2_S2_S2_iiiiiN7cutlass10FastDivmodES4_PiS5_S5_S5_S5_bbbi,@function
        .size           _ZN5flash32prepare_varlen_num_blocks_kernelILi2ELb0EEEviiiPKiS2_S2_S2_S2_S2_iiiiiN7cutlass10FastDivmodES4_PiS5_S5_S5_S5_bbbi,(.L_x_376 - _ZN5flash32prepare_varlen_num_blocks_kernelILi2ELb0EEEviiiPKiS2_S2_S2_S2_S2_iiiiiN7cutlass10FastDivmodES4_PiS5_S5_S5_S5_bbbi)
        .other          _ZN5flash32prepare_varlen_num_blocks_kernelILi2ELb0EEEviiiPKiS2_S2_S2_S2_S2_iiiiiN7cutlass10FastDivmodES4_PiS5_S5_S5_S5_bbbi,@"STO_CUDA_ENTRY STV_DEFAULT"
_ZN5flash32prepare_varlen_num_blocks_kernelILi2ELb0EEEviiiPKiS2_S2_S2_S2_S2_iiiiiN7cutlass10FastDivmodES4_PiS5_S5_S5_S5_bbbi:
.text._ZN5flash32prepare_varlen_num_blocks_kernelILi2ELb0EEEviiiPKiS2_S2_S2_S2_S2_iiiiiN7cutlass10FastDivmodES4_PiS5_S5_S5_S5_bbbi:
        /* <DEDUP_REMOVED lines=36> */
.L_x_97:
        /* <DEDUP_REMOVED lines=12> */
.L_x_100:
[----:B------:R-:W-:Y:S05]  /*0300*/  BSYNC.RECONVERGENT B1 ;  /* 0x0000000000017941 */ /* 0x000fea0003800200 */
.L_x_99:
[----:B-----5:R-:W1:Y:S02]  /*0310*/  SHFL.DOWN PT, R5, R6, 0x1, 0x1f ;  /* 0x08201f0006057f89 */ /* 0x020e6400000e0000 */
[----:B-1----:R-:W-:-:S07]  /*0320*/  IMAD.IADD R5, R5, 0x1, -R6 ;  /* 0x0000000105057824 */ /* 0x002fce00078e0a06 */
.L_x_98:
[----:B------:R-:W-:Y:S05]  /*0330*/  BSYNC.RECONVERGENT B0 ;  /* 0x0000000000007941 */ /* 0x000fea0003800200 */
.L_x_96:
        /* <DEDUP_REMOVED lines=17> */
.L_x_102:
[----:B------:R-:W-:Y:S05]  /*0450*/  BSYNC.RECONVERGENT B0 ;  /* 0x0000000000007941 */ /* 0x000fea0003800200 */
.L_x_101:
        /* <DEDUP_REMOVED lines=19> */
.L_x_104:
        /* <DEDUP_REMOVED lines=11> */
.L_x_107:
[----:B------:R-:W-:Y:S05]  /*0640*/  BSYNC.RECONVERGENT B1 ;  /* 0x0000000000017941 */ /* 0x000fea0003800200 */
.L_x_106:
[----:B0----5:R-:W0:Y:S02]  /*0650*/  SHFL.DOWN PT, R4, R5, 0x1, 0x1f ;  /* 0x08201f0005047f89 */ /* 0x021e2400000e0000 */
[----:B0-----:R-:W-:-:S07]  /*0660*/  IMAD.IADD R4, R4, 0x1, -R5 ;  /* 0x0000000104047824 */ /* 0x001fce00078e0a05 */
.L_x_105:
[----:B------:R-:W-:Y:S05]  /*0670*/  BSYNC.RECONVERGENT B0 ;  /* 0x0000000000007941 */ /* 0x000fea0003800200 */
.L_x_103:
        /* <DEDUP_REMOVED lines=13> */
.L_x_110:
[----:B------:R-:W-:Y:S05]  /*0750*/  BSYNC.RECONVERGENT B0 ;  /* 0x0000000000007941 */ /* 0x000fea0003800200 */
.L_x_109:
[----:B-----5:R-:W1:Y:S02]  /*0760*/  SHFL.DOWN PT, R5, R6, 0x1, 0x1f ;  /* 0x08201f0006057f89 */ /* 0x020e6400000e0000 */
[----:B-1----:R-:W-:-:S07]  /*0770*/  IMAD.IADD R5, R5, 0x1, -R6 ;  /* 0x0000000105057824 */ /* 0x002fce00078e0a06 */
.L_x_108:
        /* <DEDUP_REMOVED lines=12> */
.L_x_112:
[----:B-1----:R-:W-:Y:S05]  /*0840*/  BSYNC.RECONVERGENT B0 ;  /* 0x0000000000007941 */ /* 0x002fea0003800200 */
.L_x_111:
        /* <DEDUP_REMOVED lines=29> */
.L_x_115:
[----:B------:R-:W-:Y:S05]  /*0a20*/  BSYNC.RECONVERGENT B0 ;  /* 0x0000000000007941 */ /* 0x000fea0003800200 */
.L_x_114:
        /* <DEDUP_REMOVED lines=72> */
.L_x_113:
        /* <DEDUP_REMOVED lines=23> */
.L_x_118:
[----:B------:R-:W-:Y:S05]  /*1020*/  BSYNC.RECONVERGENT B0 ;  /* 0x0000000000007941 */ /* 0x000fea0003800200 */
.L_x_117:
        /* <DEDUP_REMOVED lines=10> */
.L_x_116:
[----:B-1----:R-:W1:Y:S08]  /*10d0*/  LDC.64 R4, c[0x0][0x400] ;  /* 0x00010000ff047b82 */ /* 0x002e700000000a00 */
[----:B0-----:R-:W0:Y:S01]  /*10e0*/  LDC.64 R6, c[0x0][0x3f8] ;  /* 0x0000fe00ff067b82 */ /* 0x001e220000000a00 */
[----:B-1----:R-:W-:-:S05]  /*10f0*/  IMAD.WIDE.U32 R4, R0, 0x4, R4 ;  /* 0x0000000400047825 */ /* 0x002fca00078e0004 */
[----:B------:R-:W-:Y:S01]  /*1100*/  STG.E desc[UR6][R4.64], R9 ;  /* 0x0000000904007986 */ /* 0x000fe2000c101906 */
[----:B0-----:R-:W-:-:S05]  /*1110*/  IMAD.WIDE.U32 R6, R0, 0x4, R6 ;  /* 0x0000000400067825 */ /* 0x001fca00078e0006 */
[----:B------:R-:W-:Y:S01]  /*1120*/  STG.E desc[UR6][R6.64], R3 ;  /* 0x0000000306007986 */ /* 0x000fe2000c101906 */
[----:B------:R-:W-:Y:S05]  /*1130*/  EXIT ;  /* 0x000000000000794d */ /* 0x000fea0003800000 */
.L_x_119:
        /* <DEDUP_REMOVED lines=12> */
.L_x_376:


//--------------------- .text._ZN5flash32prepare_varlen_num_blocks_kernelILi1ELb0EEEviiiPKiS2_S2_S2_S2_S2_iiiiiN7cutlass10FastDivmodES4_PiS5_S5_S5_S5_bbbi --------------------------
	.section	.text._ZN5flash32prepare_varlen_num_blocks_kernelILi1ELb0EEEviiiPKiS2_S2_S2_S2_S2_iiiiiN7cutlass10FastDivmodES4_PiS5_S5_S5_S5_bbbi,"ax",@progbits
	.align	128
        .global         _ZN5flash32prepare_varlen_num_blocks_kernelILi1ELb0EEEviiiPKiS2_S2_S2_S2_S2_iiiiiN7cutlass10FastDivmodES4_PiS5_S5_S5_S5_bbbi
        .type           _ZN5flash32prepare_varlen_num_blocks_kernelILi1ELb0EEEviiiPKiS2_S2_S2_S2_S2_iiiiiN7cutlass10FastDivmodES4_PiS5_S5_S5_S5_bbbi,@function
        .size           _ZN5flash32prepare_varlen_num_blocks_kernelILi1ELb0EEEviiiPKiS2_S2_S2_S2_S2_iiiiiN7cutlass10FastDivmodES4_PiS5_S5_S5_S5_bbbi,(.L_x_377 - _ZN5flash32prepare_varlen_num_blocks_kernelILi1ELb0EEEviiiPKiS2_S2_S2_S2_S2_iiiiiN7cutlass10FastDivmodES4_PiS5_S5_S5_S5_bbbi)
        .other          _ZN5flash32prepare_varlen_num_blocks_kernelILi1ELb0EEEviiiPKiS2_S2_S2_S2_S2_iiiiiN7cutlass10FastDivmodES4_PiS5_S5_S5_S5_bbbi,@"STO_CUDA_ENTRY STV_DEFAULT"
_ZN5flash32prepare_varlen_num_blocks_kernelILi1ELb0EEEviiiPKiS2_S2_S2_S2_S2_iiiiiN7cutlass10FastDivmodES4_PiS5_S5_S5_S5_bbbi:
.text._ZN5flash32prepare_varlen_num_blocks_kernelILi1ELb0EEEviiiPKiS2_S2_S2_S2_S2_iiiiiN7cutlass10FastDivmodES4_PiS5_S5_S5_S5_bbbi:
        /* <DEDUP_REMOVED lines=36> */
.L_x_121:
        /* <DEDUP_REMOVED lines=12> */
.L_x_124:
[----:B------:R-:W-:Y:S05]  /*0300*/  BSYNC.RECONVERGENT B1 ;  /* 0x0000000000017941 */ /* 0x000fea0003800200 */
.L_x_123:
[----:B-----5:R-:W1:Y:S02]  /*0310*/  SHFL.DOWN PT, R5, R6, 0x1, 0x1f ;  /* 0x08201f0006057f89 */ /* 0x020e6400000e0000 */
[----:B-1----:R-:W-:-:S07]  /*0320*/  IMAD.IADD R5, R5, 0x1, -R6 ;  /* 0x0000000105057824 */ /* 0x002fce00078e0a06 */
.L_x_122:
[----:B------:R-:W-:Y:S05]  /*0330*/  BSYNC.RECONVERGENT B0 ;  /* 0x0000000000007941 */ /* 0x000fea0003800200 */
.L_x_120:
        /* <DEDUP_REMOVED lines=17> */
.L_x_126:
[----:B------:R-:W-:Y:S05]  /*0450*/  BSYNC.RECONVERGENT B0 ;  /* 0x0000000000007941 */ /* 0x000fea0003800200 */
.L_x_125:
        /* <DEDUP_REMOVED lines=19> */
.L_x_128:
        /* <DEDUP_REMOVED lines=11> */
.L_x_131:
[----:B------:R-:W-:Y:S05]  /*0640*/  BSYNC.RECONVERGENT B1 ;  /* 0x0000000000017941 */ /* 0x000fea0003800200 */
.L_x_130:
[----:B0----5:R-:W0:Y:S02]  /*0650*/  SHFL.DOWN PT, R4, R5, 0x1, 0x1f ;  /* 0x08201f0005047f89 */ /* 0x021e2400000e0000 */
[----:B0-----:R-:W-:-:S07]  /*0660*/  IMAD.IADD R4, R4, 0x1, -R5 ;  /* 0x0000000104047824 */ /* 0x001fce00078e0a05 */
.L_x_129:
[----:B------:R-:W-:Y:S05]  /*0670*/  BSYNC.RECONVERGENT B0 ;  /* 0x0000000000007941 */ /* 0x000fea0003800200 */
.L_x_127:
        /* <DEDUP_REMOVED lines=13> */
.L_x_134:
[----:B------:R-:W-:Y:S05]  /*0750*/  BSYNC.RECONVERGENT B0 ;  /* 0x0000000000007941 */ /* 0x000fea0003800200 */
.L_x_133:
[----:B-----5:R-:W1:Y:S02]  /*0760*/  SHFL.DOWN PT, R5, R6, 0x1, 0x1f ;  /* 0x08201f0006057f89 */ /* 0x020e6400000e0000 */
[----:B-1----:R-:W-:-:S07]  /*0770*/  IMAD.IADD R5, R5, 0x1, -R6 ;  /* 0x0000000105057824 */ /* 0x002fce00078e0a06 */
.L_x_132:
        /* <DEDUP_REMOVED lines=12> */
.L_x_136:
[----:B-1----:R-:W-:Y:S05]  /*0840*/  BSYNC.RECONVERGENT B0 ;  /* 0x0000000000007941 */ /* 0x002fea0003800200 */
.L_x_135:
        /* <DEDUP_REMOVED lines=29> */
.L_x_139:
[----:B------:R-:W-:Y:S05]  /*0a20*/  BSYNC.RECONVERGENT B0 ;  /* 0x0000000000007941 */ /* 0x000fea0003800200 */
.L_x_138:
        /* <DEDUP_REMOVED lines=72> */
.L_x_137:
        /* <DEDUP_REMOVED lines=23> */
.L_x_142:
[----:B------:R-:W-:Y:S05]  /*1020*/  BSYNC.RECONVERGENT B0 ;  /* 0x0000000000007941 */ /* 0x000fea0003800200 */
.L_x_141:
        /* <DEDUP_REMOVED lines=10> */
.L_x_140:
[----:B-1----:R-:W1:Y:S08]  /*10d0*/  LDC.64 R4, c[0x0][0x400] ;  /* 0x00010000ff047b82 */ /* 0x002e700000000a00 */
[----:B0-----:R-:W0:Y:S01]  /*10e0*/  LDC.64 R6, c[0x0][0x3f8] ;  /* 0x0000fe00ff067b82 */ /* 0x001e220000000a00 */
[----:B-1----:R-:W-:-:S05]  /*10f0*/  IMAD.WIDE.U32 R4, R0, 0x4, R4 ;  /* 0x0000000400047825 */ /* 0x002fca00078e0004 */
[----:B------:R-:W-:Y:S01]  /*1100*/  STG.E desc[UR6][R4.64], R9 ;  /* 0x0000000904007986 */ /* 0x000fe2000c101906 */
[----:B0-----:R-:W-:-:S05]  /*1110*/  IMAD.WIDE.U32 R6, R0, 0x4, R6 ;  /* 0x0000000400067825 */ /* 0x001fca00078e0006 */
[----:B------:R-:W-:Y:S01]  /*1120*/  STG.E desc[UR6][R6.64], R3 ;  /* 0x0000000306007986 */ /* 0x000fe2000c101906 */
[----:B------:R-:W-:Y:S05]  /*1130*/  EXIT ;  /* 0x000000000000794d */ /* 0x000fea0003800000 */
.L_x_143:
        /* <DEDUP_REMOVED lines=12> */
.L_x_377:


//--------------------- .text._ZN5flash32prepare_varlen_num_blocks_kernelILi32ELb1EEEviiiPKiS2_S2_S2_S2_S2_iiiiiN7cutlass10FastDivmodES4_PiS5_S5_S5_S5_bbbi --------------------------
	.section	.text._ZN5flash32prepare_varlen_num_blocks_kernelILi32ELb1EEEviiiPKiS2_S2_S2_S2_S2_iiiiiN7cutlass10FastDivmodES4_PiS5_S5_S5_S5_bbbi,"ax",@progbits
	.align	128
        .global         _ZN5flash32prepare_varlen_num_blocks_kernelILi32ELb1EEEviiiPKiS2_S2_S2_S2_S2_iiiiiN7cutlass10FastDivmodES4_PiS5_S5_S5_S5_bbbi
        .type           _ZN5flash32prepare_varlen_num_blocks_kernelILi32ELb1EEEviiiPKiS2_S2_S2_S2_S2_iiiiiN7cutlass10FastDivmodES4_PiS5_S5_S5_S5_bbbi,@function
        .size           _ZN5flash32prepare_varlen_num_blocks_kernelILi32ELb1EEEviiiPKiS2_S2_S2_S2_S2_iiiiiN7cutlass10FastDivmodES4_PiS5_S5_S5_S5_bbbi,(.L_x_378 - _ZN5flash32prepare_varlen_num_blocks_kernelILi32ELb1EEEviiiPKiS2_S2_S2_S2_S2_iiiiiN7cutlass10FastDivmodES4_PiS5_S5_S5_S5_bbbi)
        .other          _ZN5flash32prepare_varlen_num_blocks_kernelILi32ELb1EEEviiiPKiS2_S2_S2_S2_S2_iiiiiN7cutlass10FastDivmodES4_PiS5_S5_S5_S5_bbbi,@"STO_CUDA_ENTRY STV_DEFAULT"
_ZN5flash32prepare_varlen_num_blocks_kernelILi32ELb1EEEviiiPKiS2_S2_S2_S2_S2_iiiiiN7cutlass10FastDivmodES4_PiS5_S5_S5_S5_bbbi:
.text._ZN5flash32prepare_varlen_num_blocks_kernelILi32ELb1EEEviiiPKiS2_S2_S2_S2_S2_iiiiiN7cutlass10FastDivmodES4_PiS5_S5_S5_S5_bbbi:
[----:B------:R-:W-:Y:S01]  /*0000*/  LDC R1, c[0x0][0x37c] ;  /* 0x0000df00ff017b82 */ /* 0x000fe20000000800 */
[----:B------:R-:W0:Y:S01]  /*0010*/  S2R R0, SR_TID.X ;  /* 0x0000000000007919 */ /* 0x000e220000002100 */
[----:B------:R-:W1:Y:S01]  /*0020*/  LDCU.64 UR4, c[0x0][0x3f0] ;  /* 0x00007e00ff0477ac */ /* 0x000e620008000a00 */
[----:B------:R-:W-:Y:S01]  /*0030*/  BSSY.RECONVERGENT B0, `(.L_x_144) ;  /* 0x0000033000007945 */ /* 0x000fe20003800200 */
[----:B------:R-:W2:Y:S01]  /*0040*/  S2R R4, SR_CTAID.X ;  /* 0x0000000000047919 */ /* 0x000ea20000002500 */
[----:B------:R-:W3:Y:S01]  /*0050*/  LDCU.64 UR6, c[0x0][0x358] ;  /* 0x00006b00ff0677ac */ /* 0x000ee20008000a00 */
[----:B------:R-:W4:Y:S01]  /*0060*/  LDCU.64 UR8, c[0x0][0x380] ;  /* 0x00007000ff0877ac */ /* 0x000f220008000a00 */
[----:B------:R-:W5:Y:S01]  /*0070*/  LDCU UR10, c[0x0][0x388] ;  /* 0x00007100ff0a77ac */ /* 0x000f620008000800 */
[----:B-1----:R-:W-:-:S04]  /*0080*/  ISETP.NE.U32.AND P0, PT, RZ, UR4, PT ;  /* 0x00000004ff007c0c */ /* 0x002fc8000bf05070 */
[----:B------:R-:W-:Y:S01]  /*0090*/  ISETP.NE.AND.EX P0, PT, RZ, UR5, PT, P0 ;  /* 0x00000005ff007c0c */ /* 0x000fe2000bf05300 */
[----:B------:R-:W1:Y:S01]  /*00a0*/  LDCU.64 UR4, c[0x0][0x3a8] ;  /* 0x00007500ff0477ac */ /* 0x000e620008000a00 */
[----:B----4-:R-:W-:Y:S02]  /*00b0*/  IMAD.U32 R10, RZ, RZ, UR8 ;  /* 0x00000008ff0a7e24 */ /* 0x010fe4000f8e00ff */
[----:B------:R-:W-:Y:S01]  /*00c0*/  IMAD.U32 R6, RZ, RZ, UR9 ;  /* 0x00000009ff067e24 */ /* 0x000fe2000f8e00ff */
[C---:B0-----:R-:W-:Y:S02]  /*00d0*/  ISETP.NE.AND P1, PT, R0.reuse, RZ, PT ;  /* 0x000000ff0000720c */ /* 0x041fe40003f25270 */
[----:B------:R-:W-:Y:S02]  /*00e0*/  ISETP.NE.OR P0, PT, R0, RZ, !P0 ;  /* 0x000000ff0000720c */ /* 0x000fe40004705670 */
[----:B------:R-:W-:Y:S01]  /*00f0*/  SHF.R.U32.HI R7, RZ, 0x5, R0 ;  /* 0x00000005ff077819 */ /* 0x000fe20000011600 */
[----:B-1----:R-:W-:-:S08]  /*0100*/  UISETP.NE.U32.AND UP0, UPT, UR4, URZ, UPT ;  /* 0x000000ff0400728c */ /* 0x002fd0000bf05070 */
[----:B------:R-:W0:Y:S01]  /*0110*/  @!P1 S2R R3, SR_CgaCtaId ;  /* 0x0000000000039919 */ /* 0x000e220000008800 */
[----:B------:R-:W-:Y:S01]  /*0120*/  @!P1 MOV R2, 0x400 ;  /* 0x0000040000029802 */ /* 0x000fe20000000f00 */
[----:B------:R-:W3:Y:S01]  /*0130*/  @!P0 LDC.64 R8, c[0x0][0x3f0] ;  /* 0x0000fc00ff088b82 */ /* 0x000ee20000000a00 */
[----:B------:R-:W-:Y:S02]  /*0140*/  UISETP.NE.AND.EX UP0, UPT, UR5, URZ, UPT, UP0 ;  /* 0x000000ff0500728c */ /* 0x000fe4000bf05300 */
[----:B0-----:R-:W-:Y:S01]  /*0150*/  @!P1 LEA R2, R3, R2, 0x18 ;  /* 0x0000000203029211 */ /* 0x001fe200078ec0ff */
[----:B--2---:R-:W-:-:S04]  /*0160*/  IMAD R3, R4, 0x3e0, RZ ;  /* 0x000003e004037824 */ /* 0x004fc800078e02ff */
[----:B------:R0:W-:Y:S01]  /*0170*/  @!P1 STS [R2], RZ ;  /* 0x000000ff02009388 */ /* 0x0001e20000000800 */
[----:B------:R-:W-:Y:S01]  /*0180*/  LOP3.LUT R4, R3, 0x1f, R0, 0xf8, !PT ;  /* 0x0000001f03047812 */ /* 0x000fe200078ef800 */
[----:B------:R-:W-:Y:S04]  /*0190*/  BAR.SYNC.DEFER_BLOCKING 0x0 ;  /* 0x0000000000007b1d */ /* 0x000fe80000010000 */
[----:B------:R-:W-:Y:S02]  /*01a0*/  IMAD R7, R7, 0x1f, R4 ;  /* 0x0000001f07077824 */ /* 0x000fe400078e0204 */
[----:B-----5:R-:W-:Y:S01]  /*01b0*/  IMAD.U32 R4, RZ, RZ, UR10 ;  /* 0x0000000aff047e24 */ /* 0x020fe2000f8e00ff */
[----:B0-----:R-:W-:Y:S01]  /*01c0*/  LOP3.LUT R2, R0, 0x1f, RZ, 0xc0, !PT ;  /* 0x0000001f00027812 */ /* 0x001fe200078ec0ff */
        /* <DEDUP_REMOVED lines=10> */
.L_x_145:
[----:B------:R-:W1:Y:S02]  /*0270*/  LDCU.64 UR4, c[0x0][0x390] ;  /* 0x00007200ff0477ac */ /* 0x000e640008000a00 */
[----:B-1----:R-:W-:-:S04]  /*0280*/  UISETP.NE.U32.AND UP0, UPT, UR4, URZ, UPT ;  /* 0x000000ff0400728c */ /* 0x002fc8000bf05070 */
[----:B------:R-:W-:-:S09]  /*0290*/  UISETP.NE.AND.EX UP0, UPT, UR5, URZ, UPT, UP0 ;  /* 0x000000ff0500728c */ /* 0x000fd2000bf05300 */
[----:B------:R-:W-:Y:S05]  /*02a0*/  BRA.U !UP0, `(.L_x_146) ;  /* 0x00000001082c7547 */ /* 0x000fea000b800000 */
[----:B------:R-:W1:Y:S01]  /*02b0*/  LDCU UR4, c[0x0][0x3c0] ;  /* 0x00007800ff0477ac */ /* 0x000e620008000800 */
[----:B------:R-:W-:Y:S01]  /*02c0*/  BSSY.RECONVERGENT B1, `(.L_x_147) ;  /* 0x0000007000017945 */ /* 0x000fe20003800200 */
[----:B0-----:R-:W-:Y:S01]  /*02d0*/  IMAD.MOV.U32 R8, RZ, RZ, RZ ;  /* 0x000000ffff087224 */ /* 0x001fe200078e00ff */
[----:B-1----:R-:W-:-:S13]  /*02e0*/  ISETP.GT.AND P0, PT, R7, UR4, PT ;  /* 0x0000000407007c0c */ /* 0x002fda000bf04270 */
[----:B------:R-:W-:Y:S05]  /*02f0*/  @P0 BRA `(.L_x_148) ;  /* 0x00000000000c0947 */ /* 0x000fea0003800000 */
[----:B------:R-:W0:Y:S02]  /*0300*/  LDC.64 R8, c[0x0][0x390] ;  /* 0x0000e400ff087b82 */ /* 0x000e240000000a00 */
[----:B0-----:R-:W-:-:S06]  /*0310*/  IMAD.WIDE.U32 R8, R7, 0x4, R8 ;  /* 0x0000000407087825 */ /* 0x001fcc00078e0008 */
[----:B------:R0:W5:Y:S02]  /*0320*/  LDG.E R8, desc[UR6][R8.64] ;  /* 0x0000000608087981 */ /* 0x000164000c1e1900 */
.L_x_148:
[----:B------:R-:W-:Y:S05]  /*0330*/  BSYNC.RECONVERGENT B1 ;  /* 0x0000000000017941 */ /* 0x000fea0003800200 */
.L_x_147:
[----:B-----5:R-:W1:Y:S02]  /*0340*/  SHFL.DOWN PT, R5, R8, 0x1, 0x1f ;  /* 0x08201f0008057f89 */ /* 0x020e6400000e0000 */
[----:B-1----:R-:W-:-:S07]  /*0350*/  IMAD.IADD R10, R5, 0x1, -R8 ;  /* 0x00000001050a7824 */ /* 0x002fce00078e0a08 */
.L_x_146:
[----:B------:R-:W-:Y:S05]  /*0360*/  BSYNC.RECONVERGENT B0 ;  /* 0x0000000000007941 */ /* 0x000fea0003800200 */
.L_x_144:
[----:B------:R-:W2:Y:S01]  /*0370*/  LDCU UR8, c[0x0][0x3c0] ;  /* 0x00007800ff0877ac */ /* 0x000ea20008000800 */
[----:B------:R-:W-:Y:S01]  /*0380*/  BSSY.RECONVERGENT B0, `(.L_x_149) ;  /* 0x0000010000007945 */ /* 0x000fe20003800200 */
[----:B------:R-:W-:Y:S01]  /*0390*/  IMAD.MOV.U32 R5, RZ, RZ, RZ ;  /* 0x000000ffff057224 */ /* 0x000fe200078e00ff */
[----:B--2---:R-:W-:-:S04]  /*03a0*/  ISETP.GE.AND P2, PT, R7, UR8, PT ;  /* 0x0000000807007c0c */ /* 0x004fc8000bf46270 */
[----:B------:R-:W-:-:S13]  /*03b0*/  ISETP.EQ.OR P1, PT, R2, 0x1f, P2 ;  /* 0x0000001f0200780c */ /* 0x000fda0001722670 */
[----:B------:R-:W-:Y:S05]  /*03c0*/  @P1 BRA `(.L_x_150) ;  /* 0x00000000002c1947 */ /* 0x000fea0003800000 */
[----:B------:R-:W2:Y:S01]  /*03d0*/  LDC R5, c[0x0][0x3d4] ;  /* 0x0000f500ff057b82 */ /* 0x000ea20000000800 */
[----:B------:R-:W3:Y:S01]  /*03e0*/  LDCU.S8 UR4, c[0x0][0x41a] ;  /* 0x00008340ff0477ac */ /* 0x000ee20008000200 */
[----:B------:R-:W4:Y:S01]  /*03f0*/  LDCU UR5, c[0x0][0x3c8] ;  /* 0x00007900ff0577ac */ /* 0x000f220008000800 */
[----:B---3--:R-:W-:-:S04]  /*0400*/  UISETP.NE.AND UP0, UPT, UR4, URZ, UPT ;  /* 0x000000ff0400728c */ /* 0x008fc8000bf05270 */
[----:B----4-:R-:W-:Y:S01]  /*0410*/  USEL UR4, UR5, 0x1, UP0 ;  /* 0x0000000105047887 */ /* 0x010fe20008000000 */
[----:B--2---:R-:W-:-:S05]  /*0420*/  ISETP.NE.AND P0, PT, R5, 0x1, PT ;  /* 0x000000010500780c */ /* 0x004fca0003f05270 */
[----:B-----5:R-:W-:-:S05]  /*0430*/  IMAD R10, R10, UR4, R5 ;  /* 0x000000040a0a7c24 */ /* 0x020fca000f8e0205 */
[----:B------:R-:W-:-:S03]  /*0440*/  IADD3 R5, PT, PT, R10, -0x1, RZ ;  /* 0xffffffff0a057810 */ /* 0x000fc60007ffe0ff */
[----:B01----:R-:W0:Y:S02]  /*0450*/  @P0 LDC.64 R8, c[0x0][0x3d8] ;  /* 0x0000f600ff080b82 */ /* 0x003e240000000a00 */
[----:B0-----:R-:W-:-:S05]  /*0460*/  @P0 IMAD.HI.U32 R8, R5, R8, RZ ;  /* 0x0000000805080227 */ /* 0x001fca00078e00ff */
[----:B------:R-:W-:-:S07]  /*0470*/  @P0 SHF.R.U32.HI R5, RZ, R9, R8 ;  /* 0x00000009ff050219 */ /* 0x000fce0000011608 */
.L_x_150:
[----:B------:R-:W-:Y:S05]  /*0480*/  BSYNC.RECONVERGENT B0 ;  /* 0x0000000000007941 */ /* 0x000fea0003800200 */
.L_x_149:
[----:B------:R-:W2:Y:S02]  /*0490*/  LDCU.64 UR4, c[0x0][0x3b8] ;  /* 0x00007700ff0477ac */ /* 0x000ea40008000a00 */
[----:B--2---:R-:W-:-:S04]  /*04a0*/  ISETP.EQ.U32.AND P0, PT, RZ, UR4, PT ;  /* 0x00000004ff007c0c */ /* 0x004fc8000bf02070 */
[----:B------:R-:W-:Y:S01]  /*04b0*/  ISETP.EQ.OR.EX P0, PT, RZ, UR5, P2, P0 ;  /* 0x00000005ff007c0c */ /* 0x000fe20009702700 */
[----:B------:R-:W2:-:S12]  /*04c0*/  LDCU.64 UR4, c[0x0][0x3b0] ;  /* 0x00007600ff0477ac */ /* 0x000e980008000a00 */
[----:B01----:R-:W0:Y:S02]  /*04d0*/  @!P0 LDC.64 R8, c[0x0][0x3b8] ;  /* 0x0000ee00ff088b82 */ /* 0x003e240000000a00 */
[----:B0-----:R-:W-:-:S06]  /*04e0*/  @!P0 IMAD.WIDE.U32 R8, R7, 0x4, R8 ;  /* 0x0000000407088825 */ /* 0x001fcc00078e0008 */
[----:B------:R-:W3:Y:S01]  /*04f0*/  @!P0 LDG.E R8, desc[UR6][R8.64] ;  /* 0x0000000608088981 */ /* 0x000ee2000c1e1900 */
[----:B--2---:R-:W-:Y:S01]  /*0500*/  UISETP.NE.U32.AND UP0, UPT, UR4, URZ, UPT ;  /* 0x000000ff0400728c */ /* 0x004fe2000bf05070 */
[----:B------:R-:W-:Y:S01]  /*0510*/  BSSY.RECONVERGENT B0, `(.L_x_151) ;  /* 0x0000019000007945 */ /* 0x000fe20003800200 */
[----:B------:R-:W-:Y:S02]  /*0520*/  IMAD.MOV.U32 R11, RZ, RZ, -0x1 ;  /* 0xffffffffff0b7424 */ /* 0x000fe400078e00ff */
[----:B------:R-:W-:Y:S01]  /*0530*/  UISETP.NE.AND.EX UP0, UPT, UR5, URZ, UPT, UP0 ;  /* 0x000000ff0500728c */ /* 0x000fe2000bf05300 */
[----:B---3--:R-:W-:-:S08]  /*0540*/  @!P0 LOP3.LUT R11, RZ, R8, RZ, 0x33, !PT ;  /* 0x00000008ff0b8212 */ /* 0x008fd000078e33ff */
[----:B------:R-:W-:Y:S05]  /*0550*/  BRA.U !UP0, `(.L_x_152) ;  /* 0x0000000108187547 */ /* 0x000fea000b800000 */
[----:B------:R-:W-:Y:S01]  /*0560*/  IMAD.MOV.U32 R6, RZ, RZ, RZ ;  /* 0x000000ffff067224 */ /* 0x000fe200078e00ff */
[----:B------:R-:W-:Y:S06]  /*0570*/  @P2 BRA `(.L_x_153) ;  /* 0x0000000000482947 */ /* 0x000fec0003800000 */
[----:B------:R-:W0:Y:S02]  /*0580*/  LDC.64 R8, c[0x0][0x3b0] ;  /* 0x0000ec00ff087b82 */ /* 0x000e240000000a00 */
[----:B0-----:R-:W-:-:S05]  /*0590*/  IMAD.WIDE.U32 R8, R7, 0x4, R8 ;  /* 0x0000000407087825 */ /* 0x001fca00078e0008 */
[----:B------:R0:W5:Y:S01]  /*05a0*/  LDG.E R6, desc[UR6][R8.64] ;  /* 0x0000000608067981 */ /* 0x000162000c1e1900 */
[----:B------:R-:W-:Y:S05]  /*05b0*/  BRA `(.L_x_153) ;  /* 0x0000000000387947 */ /* 0x000fea0003800000 */
.L_x_152:
[----:B------:R-:W0:Y:S02]  /*05c0*/  LDCU.64 UR4, c[0x0][0x398] ;  /* 0x00007300ff0477ac */ /* 0x000e240008000a00 */
[----:B0-----:R-:W-:-:S04]  /*05d0*/  UISETP.NE.U32.AND UP0, UPT, UR4, URZ, UPT ;  /* 0x000000ff0400728c */ /* 0x001fc8000bf05070 */
[----:B------:R-:W-:-:S09]  /*05e0*/  UISETP.NE.AND.EX UP0, UPT, UR5, URZ, UPT, UP0 ;  /* 0x000000ff0500728c */ /* 0x000fd2000bf05300 */
        /* <DEDUP_REMOVED lines=8> */
.L_x_155:
[----:B------:R-:W-:Y:S05]  /*0670*/  BSYNC.RECONVERGENT B1 ;  /* 0x0000000000017941 */ /* 0x000fea0003800200 */
.L_x_154:
[----:B0----5:R-:W0:Y:S02]  /*0680*/  SHFL.DOWN PT, R9, R8, 0x1, 0x1f ;  /* 0x08201f0008097f89 */ /* 0x021e2400000e0000 */
[----:B0-----:R-:W-:-:S07]  /*0690*/  IMAD.IADD R6, R9, 0x1, -R8 ;  /* 0x0000000109067824 */ /* 0x001fce00078e0a08 */
.L_x_153:
[----:B------:R-:W-:Y:S05]  /*06a0*/  BSYNC.RECONVERGENT B0 ;  /* 0x0000000000007941 */ /* 0x000fea0003800200 */
.L_x_151:
[----:B------:R-:W1:Y:S02]  /*06b0*/  LDCU.64 UR4, c[0x0][0x3a0] ;  /* 0x00007400ff0477ac */ /* 0x000e640008000a00 */
[----:B-1----:R-:W-:-:S04]  /*06c0*/  UISETP.NE.U32.AND UP0, UPT, UR4, URZ, UPT ;  /* 0x000000ff0400728c */ /* 0x002fc8000bf05070 */
[----:B------:R-:W-:-:S09]  /*06d0*/  UISETP.NE.AND.EX UP0, UPT, UR5, URZ, UPT, UP0 ;  /* 0x000000ff0500728c */ /* 0x000fd2000bf05300 */
[----:B------:R-:W-:Y:S05]  /*06e0*/  BRA.U !UP0, `(.L_x_156) ;  /* 0x0000000108287547 */ /* 0x000fea000b800000 */
[----:B------:R-:W-:Y:S01]  /*06f0*/  ISETP.GT.AND P0, PT, R7, UR8, PT ;  /* 0x0000000807007c0c */ /* 0x000fe2000bf04270 */
[----:B------:R-:W-:Y:S01]  /*0700*/  BSSY.RECONVERGENT B0, `(.L_x_157) ;  /* 0x0000006000007945 */ /* 0x000fe20003800200 */
[----:B0-----:R-:W-:-:S11]  /*0710*/  IMAD.MOV.U32 R8, RZ, RZ, RZ ;  /* 0x000000ffff087224 */ /* 0x001fd600078e00ff */
[----:B------:R-:W-:Y:S05]  /*0720*/  @P0 BRA `(.L_x_158) ;  /* 0x00000000000c0947 */ /* 0x000fea0003800000 */
[----:B------:R-:W0:Y:S02]  /*0730*/  LDC.64 R8, c[0x0][0x3a0] ;  /* 0x0000e800ff087b82 */ /* 0x000e240000000a00 */
[----:B0-----:R-:W-:-:S06]  /*0740*/  IMAD.WIDE.U32 R8, R7, 0x4, R8 ;  /* 0x0000000407087825 */ /* 0x001fcc00078e0008 */
[----:B------:R0:W5:Y:S02]  /*0750*/  LDG.E R8, desc[UR6][R8.64] ;  /* 0x0000000608087981 */ /* 0x000164000c1e1900 */
.L_x_158:
[----:B------:R-:W-:Y:S05]  /*0760*/  BSYNC.RECONVERGENT B0 ;  /* 0x0000000000007941 */ /* 0x000fea0003800200 */
.L_x_157:
[----:B0----5:R-:W0:Y:S02]  /*0770*/  SHFL.DOWN PT, R9, R8, 0x1, 0x1f ;  /* 0x08201f0008097f89 */ /* 0x021e2400000e0000 */
[----:B0-----:R-:W-:-:S07]  /*0780*/  IMAD.IADD R4, R9, 0x1, -R8 ;  /* 0x0000000109047824 */ /* 0x001fce00078e0a08 */
.L_x_156:
[----:B------:R-:W1:Y:S01]  /*0790*/  LDCU UR8, c[0x0][0x3d0] ;  /* 0x00007a00ff0877ac */ /* 0x000e620008000800 */
[----:B------:R-:W-:Y:S01]  /*07a0*/  BSSY.RECONVERGENT B0, `(.L_x_159) ;  /* 0x000000b000007945 */ /* 0x000fe20003800200 */
[----:B0-----:R-:W-:-:S03]  /*07b0*/  HFMA2 R8, -RZ, RZ, 0, 0 ;  /* 0x00000000ff087431 */ /* 0x001fc600000001ff */
[----:B------:R-:W-:Y:S05]  /*07c0*/  @P1 BRA `(.L_x_160) ;  /* 0x0000000000201947 */ /* 0x000fea0003800000 */
[----:B------:R-:W0:Y:S02]  /*07d0*/  LDC R8, c[0x0][0x3e0] ;  /* 0x0000f800ff087b82 */ /* 0x000e240000000800 */
[----:B0-----:R-:W-:Y:S02]  /*07e0*/  ISETP.NE.AND P0, PT, R8, 0x1, PT ;  /* 0x000000010800780c */ /* 0x001fe40003f05270 */
[----:B-----5:R-:W-:-:S05]  /*07f0*/  IADD3 R11, PT, PT, R6, R8, R11 ;  /* 0x00000008060b7210 */ /* 0x020fca0007ffe00b */
[----:B------:R-:W-:-:S06]  /*0800*/  IMAD.IADD R8, R11, 0x1, R4 ;  /* 0x000000010b087824 */ /* 0x000fcc00078e0204 */
[----:B------:R-:W0:Y:S08]  /*0810*/  @P0 LDC R9, c[0x0][0x3e4] ;  /* 0x0000f900ff090b82 */ /* 0x000e300000000800 */
[----:B------:R-:W2:Y:S01]  /*0820*/  @P0 LDC R13, c[0x0][0x3e8] ;  /* 0x0000fa00ff0d0b82 */ /* 0x000ea20000000800 */
[----:B0-----:R-:W-:-:S05]  /*0830*/  @P0 IMAD.HI.U32 R4, R8, R9, RZ ;  /* 0x0000000908040227 */ /* 0x001fca00078e00ff */
[----:B--2---:R-:W-:-:S07]  /*0840*/  @P0 SHF.R.U32.HI R8, RZ, R13, R4 ;  /* 0x0000000dff080219 */ /* 0x004fce0000011604 */
.L_x_160:
[----:B-1----:R-:W-:Y:S05]  /*0850*/  BSYNC.RECONVERGENT B0 ;  /* 0x0000000000007941 */ /* 0x002fea0003800200 */
.L_x_159:
[----:B------:R-:W0:Y:S01]  /*0860*/  LDCU UR4, c[0x0][0x370] ;  /* 0x00006e00ff0477ac */ /* 0x000e220008000800 */
[----:B-----5:R-:W-:Y:S01]  /*0870*/  IMAD.MOV.U32 R6, RZ, RZ, 0x1 ;  /* 0x00000001ff067424 */ /* 0x020fe200078e00ff */
[----:B------:R-:W-:-:S04]  /*0880*/  UISETP.NE.AND UP0, UPT, UR8, 0x1, UPT ;  /* 0x000000010800788c */ /* 0x000fc8000bf05270 */
[----:B0-----:R-:W-:-:S09]  /*0890*/  UISETP.GT.U32.OR UP0, UPT, UR4, 0x1, !UP0 ;  /* 0x000000010400788c */ /* 0x001fd2000c704470 */
[----:B------:R-:W-:Y:S05]  /*08a0*/  BRA.U UP0, `(.L_x_161) ;  /* 0x0000000500787547 */ /* 0x000fea000b800000 */
[----:B------:R-:W-:Y:S01]  /*08b0*/  IMAD R4, R5, R8, RZ ;  /* 0x0000000805047224 */ /* 0x000fe200078e02ff */
[----:B------:R-:W-:Y:S01]  /*08c0*/  ISETP.NE.AND P0, PT, R2, RZ, PT ;  /* 0x000000ff0200720c */ /* 0x000fe20003f05270 */
[----:B------:R-:W-:Y:S03]  /*08d0*/  BSSY.RECONVERGENT B0, `(.L_x_162) ;  /* 0x0000016000007945 */ /* 0x000fe60003800200 */
[----:B------:R-:W0:Y:S02]  /*08e0*/  SHFL.DOWN PT, R9, R4, 0x10, 0x1f ;  /* 0x0a001f0004097f89 */ /* 0x000e2400000e0000 */
[----:B0-----:R-:W-:-:S05]  /*08f0*/  IMAD.IADD R9, R4, 0x1, R9 ;  /* 0x0000000104097824 */ /* 0x001fca00078e0209 */
[----:B------:R-:W0:Y:S02]  /*0900*/  SHFL.DOWN PT, R6, R9, 0x8, 0x1f ;  /* 0x09001f0009067f89 */ /* 0x000e2400000e0000 */
[----:B0-----:R-:W-:-:S05]  /*0910*/  IMAD.IADD R6, R9, 0x1, R6 ;  /* 0x0000000109067824 */ /* 0x001fca00078e0206 */
[----:B------:R-:W0:Y:S02]  /*0920*/  SHFL.DOWN PT, R11, R6, 0x4, 0x1f ;  /* 0x08801f00060b7f89 */ /* 0x000e2400000e0000 */
[----:B0-----:R-:W-:-:S05]  /*0930*/  IMAD.IADD R11, R6, 0x1, R11 ;  /* 0x00000001060b7824 */ /* 0x001fca00078e020b */
[----:B------:R-:W0:Y:S02]  /*0940*/  SHFL.DOWN PT, R10, R11, 0x2, 0x1f ;  /* 0x08401f000b0a7f89 */ /* 0x000e2400000e0000 */
[----:B0-----:R-:W-:-:S05]  /*0950*/  IMAD.IADD R10, R11, 0x1, R10 ;  /* 0x000000010b0a7824 */ /* 0x001fca00078e020a */
[----:B------:R-:W0:Y:S02]  /*0960*/  SHFL.DOWN PT, R13, R10, 0x1, 0x1f ;  /* 0x08201f000a0d7f89 */ /* 0x000e2400000e0000 */
[----:B0-----:R-:W-:Y:S01]  /*0970*/  IADD3 R13, PT, PT, R10, R13, RZ ;  /* 0x0000000d0a0d7210 */ /* 0x001fe20007ffe0ff */
        /* <DEDUP_REMOVED lines=11> */
.L_x_163:
[----:B------:R-:W-:Y:S05]  /*0a30*/  BSYNC.RECONVERGENT B0 ;  /* 0x0000000000007941 */ /* 0x000fea0003800200 */
.L_x_162:
        /* <DEDUP_REMOVED lines=21> */
[----:B------:R-:W-:-:S04]  /*0b90*/  LOP3.LUT R4, R4, R9, RZ, 0x3c, !PT ;  /* 0x0000000904047212 */ /* 0x000fc800078e3cff */
[----:B------:R-:W-:Y:S01]  /*0ba0*/  ISETP.GE.AND P2, PT, R4, RZ, PT ;  /* 0x000000ff0400720c */ /* 0x000fe20003f46270 */
[----:B0-----:R-:W0:Y:S02]  /*0bb0*/  MUFU.RCP R6, R6 ;  /* 0x0000000600067308 */ /* 0x001e240000001000 */
[----:B0-----:R-:W-:Y:S02]  /*0bc0*/  VIADD R10, R6, 0xffffffe ;  /* 0x0ffffffe060a7836 */ /* 0x001fe40000000000 */
[----:B------:R-:W-:-:S04]  /*0bd0*/  IMAD.MOV R6, RZ, RZ, -R14 ;  /* 0x000000ffff067224 */ /* 0x000fc800078e0a0e */
[----:B------:R0:W1:Y:S02]  /*0be0*/  F2I.FTZ.U32.TRUNC.NTZ R11, R10 ;  /* 0x0000000a000b7305 */ /* 0x000064000021f000 */
[----:B0-----:R-:W-:Y:S01]  /*0bf0*/  MOV R10, RZ ;  /* 0x000000ff000a7202 */ /* 0x001fe20000000f00 */
[----:B-1----:R-:W-:-:S04]  /*0c00*/  IMAD.MOV R12, RZ, RZ, -R11 ;  /* 0x000000ffff0c7224 */ /* 0x002fc800078e0a0b */
[----:B------:R-:W-:-:S04]  /*0c10*/  IMAD R15, R12, R13, RZ ;  /* 0x0000000d0c0f7224 */ /* 0x000fc800078e02ff */
[----:B------:R-:W-:-:S06]  /*0c20*/  IMAD.HI.U32 R11, R11, R15, R10 ;  /* 0x0000000f0b0b7227 */ /* 0x000fcc00078e000a */
[----:B------:R-:W-:-:S04]  /*0c30*/  IMAD.HI.U32 R11, R11, R2, RZ ;  /* 0x000000020b0b7227 */ /* 0x000fc800078e00ff */
[----:B------:R-:W-:-:S05]  /*0c40*/  IMAD R2, R11, R6, R2 ;  /* 0x000000060b027224 */ /* 0x000fca00078e0202 */
[----:B------:R-:W-:-:S13]  /*0c50*/  ISETP.GT.U32.AND P3, PT, R13, R2, PT ;  /* 0x000000020d00720c */ /* 0x000fda0003f64070 */
[----:B------:R-:W-:Y:S02]  /*0c60*/  @!P3 IMAD.IADD R2, R2, 0x1, -R13 ;  /* 0x000000010202b824 */ /* 0x000fe400078e0a0d */
[----:B------:R-:W-:Y:S01]  /*0c70*/  @!P3 VIADD R11, R11, 0x1 ;  /* 0x000000010b0bb836 */ /* 0x000fe20000000000 */
[----:B------:R-:W-:Y:S02]  /*0c80*/  ISETP.NE.AND P3, PT, R9, RZ, PT ;  /* 0x000000ff0900720c */ /* 0x000fe40003f65270 */
[----:B------:R-:W-:-:S13]  /*0c90*/  ISETP.GE.U32.AND P0, PT, R2, R13, PT ;  /* 0x0000000d0200720c */ /* 0x000fda0003f06070 */
[----:B------:R-:W-:-:S04]  /*0ca0*/  @P0 VIADD R11, R11, 0x1 ;  /* 0x000000010b0b0836 */ /* 0x000fc80000000000 */
[----:B------:R-:W-:Y:S01]  /*0cb0*/  @!P2 IMAD.MOV R11, RZ, RZ, -R11 ;  /* 0x000000ffff0ba224 */ /* 0x000fe200078e0a0b */
[----:B------:R-:W-:-:S04]  /*0cc0*/  @!P3 LOP3.LUT R11, RZ, R9, RZ, 0x33, !PT ;  /* 0x00000009ff0bb212 */ /* 0x000fc800078e33ff */
[----:B------:R-:W-:-:S04]  /*0cd0*/  VIMNMX R11, PT, PT, R11, UR8, PT ;  /* 0x000000080b0b7c48 */ /* 0x000fc8000bfe0100 */
[----:B------:R-:W-:-:S04]  /*0ce0*/  VIMNMX R6, PT, PT, R11, 0x1, !PT ;  /* 0x000000010b067848 */ /* 0x000fc80007fe0100 */
[-C--:B------:R-:W-:Y:S02]  /*0cf0*/  IABS R11, R6.reuse ;  /* 0x00000006000b7213 */ /* 0x080fe40000000000 */
[-C--:B------:R-:W-:Y:S02]  /*0d00*/  IADD3 R2, PT, PT, R8, R6.reuse, RZ ;  /* 0x0000000608027210 */ /* 0x080fe40007ffe0ff */
[----:B------:R-:W0:Y:S01]  /*0d10*/  I2F.RP R4, R11 ;  /* 0x0000000b00047306 */ /* 0x000e220000209400 */
[----:B------:R-:W-:-:S07]  /*0d20*/  IABS R8, R6 ;  /* 0x0000000600087213 */ /* 0x000fce0000000000 */
[----:B0-----:R-:W0:Y:S02]  /*0d30*/  MUFU.RCP R4, R4 ;  /* 0x0000000400047308 */ /* 0x001e240000001000 */
[----:B0-----:R-:W-:Y:S02]  /*0d40*/  VIADD R9, R4, 0xffffffe ;  /* 0x0ffffffe04097836 */ /* 0x001fe40000000000 */
[----:B------:R-:W-:Y:S02]  /*0d50*/  IMAD.MOV R4, RZ, RZ, -R8 ;  /* 0x000000ffff047224 */ /* 0x000fe400078e0a08 */
[----:B------:R-:W-:Y:S02]  /*0d60*/  IMAD.MOV.U32 R8, RZ, RZ, RZ ;  /* 0x000000ffff087224 */ /* 0x000fe400078e00ff */
[----:B------:R-:W0:Y:S02]  /*0d70*/  F2I.FTZ.U32.TRUNC.NTZ R9, R9 ;  /* 0x0000000900097305 */ /* 0x000e24000021f000 */
[----:B0-----:R-:W-:-:S04]  /*0d80*/  IMAD.MOV R10, RZ, RZ, -R9 ;  /* 0x000000ffff0a7224 */ /* 0x001fc800078e0a09 */
[----:B------:R-:W-:Y:S01]  /*0d90*/  IMAD R13, R10, R11, RZ ;  /* 0x0000000b0a0d7224 */ /* 0x000fe200078e02ff */
[----:B------:R-:W-:Y:S02]  /*0da0*/  IABS R10, R2 ;  /* 0x00000002000a7213 */ /* 0x000fe40000000000 */
[----:B------:R-:W-:Y:S01]  /*0db0*/  LOP3.LUT R2, R2, R6, RZ, 0x3c, !PT ;  /* 0x0000000602027212 */ /* 0x000fe200078e3cff */
[----:B------:R-:W-:-:S03]  /*0dc0*/  IMAD.HI.U32 R8, R9, R13, R8 ;  /* 0x0000000d09087227 */ /* 0x000fc600078e0008 */
[----:B------:R-:W-:Y:S01]  /*0dd0*/  ISETP.GE.AND P2, PT, R2, RZ, PT ;  /* 0x000000ff0200720c */ /* 0x000fe20003f46270 */
[----:B------:R-:W-:-:S04]  /*0de0*/  IMAD.MOV.U32 R13, RZ, RZ, R10 ;  /* 0x000000ffff0d7224 */ /* 0x000fc800078e000a */
[----:B------:R-:W-:-:S04]  /*0df0*/  IMAD.HI.U32 R8, R8, R13, RZ ;  /* 0x0000000d08087227 */ /* 0x000fc800078e00ff */
[----:B------:R-:W-:-:S05]  /*0e00*/  IMAD R4, R8, R4, R13 ;  /* 0x0000000408047224 */ /* 0x000fca00078e020d */
[----:B------:R-:W-:-:S13]  /*0e10*/  ISETP.GT.U32.AND P3, PT, R11, R4, PT ;  /* 0x000000040b00720c */ /* 0x000fda0003f64070 */
[----:B------:R-:W-:Y:S02]  /*0e20*/  @!P3 IMAD.IADD R4, R4, 0x1, -R11 ;  /* 0x000000010404b824 */ /* 0x000fe400078e0a0b */
[----:B------:R-:W-:Y:S01]  /*0e30*/  @!P3 VIADD R8, R8, 0x1 ;  /* 0x000000010808b836 */ /* 0x000fe20000000000 */
[----:B------:R-:W-:Y:S02]  /*0e40*/  ISETP.NE.AND P3, PT, R6, RZ, PT ;  /* 0x000000ff0600720c */ /* 0x000fe40003f65270 */
[----:B------:R-:W-:-:S13]  /*0e50*/  ISETP.GE.U32.AND P0, PT, R4, R11, PT ;  /* 0x0000000b0400720c */ /* 0x000fda0003f06070 */
[----:B------:R-:W-:-:S05]  /*0e60*/  @P0 IADD3 R8, PT, PT, R8, 0x1, RZ ;  /* 0x0000000108080810 */ /* 0x000fca0007ffe0ff */
[----:B------:R-:W-:Y:S01]  /*0e70*/  @!P2 IMAD.MOV R8, RZ, RZ, -R8 ;  /* 0x000000ffff08a224 */ /* 0x000fe200078e0a08 */
[----:B------:R-:W-:-:S07]  /*0e80*/  @!P3 LOP3.LUT R8, RZ, R6, RZ, 0x33, !PT ;  /* 0x00000006ff08b212 */ /* 0x000fce00078e33ff */
.L_x_161:
[----:B------:R-:W-:Y:S01]  /*0e90*/  BSSY.RECONVERGENT B0, `(.L_x_164) ;  /* 0x000000a000007945 */ /* 0x000fe20003800200 */
[----:B------:R-:W-:-:S03]  /*0ea0*/  IMAD.MOV.U32 R4, RZ, RZ, -0x80000000 ;  /* 0x80000000ff047424 */ /* 0x000fc600078e00ff */
[----:B------:R-:W-:Y:S05]  /*0eb0*/  @P1 BRA `(.L_x_165) ;  /* 0x00000000001c1947 */ /* 0x000fea0003800000 */
[----:B------:R-:W0:Y:S01]  /*0ec0*/  LDCU.S8 UR4, c[0x0][0x419] ;  /* 0x00008320ff0477ac */ /* 0x000e220008000200 */
[----:B------:R-:W-:Y:S01]  /*0ed0*/  IMAD.MOV.U32 R4, RZ, RZ, R8 ;  /* 0x000000ffff047224 */ /* 0x000fe200078e0008 */
[----:B0-----:R-:W-:-:S13]  /*0ee0*/  ISETP.NE.AND P0, PT, RZ, UR4, PT ;  /* 0x00000004ff007c0c */ /* 0x001fda000bf05270 */
[----:B------:R-:W0:Y:S08]  /*0ef0*/  @P0 LDC R2, c[0x0][0x3d4] ;  /* 0x0000f500ff020b82 */ /* 0x000e300000000800 */
[----:B------:R-:W1:Y:S01]  /*0f00*/  @P0 LDC R10, c[0x0][0x3e0] ;  /* 0x0000f800ff0a0b82 */ /* 0x000e620000000800 */
[----:B0-----:R-:W-:-:S04]  /*0f10*/  @P0 IMAD R9, R5, R2, RZ ;  /* 0x0000000205090224 */ /* 0x001fc800078e02ff */
[----:B-1----:R-:W-:-:S07]  /*0f20*/  @P0 IMAD R4, R8, R10, -R9 ;  /* 0x0000000a08040224 */ /* 0x002fce00078e0a09 */
.L_x_165:
[----:B------:R-:W-:Y:S05]  /*0f30*/  BSYNC.RECONVERGENT B0 ;  /* 0x0000000000007941 */ /* 0x000fea0003800200 */
.L_x_164:
[----:B------:R-:W0:Y:S01]  /*0f40*/  S2UR UR5, SR_CgaCtaId ;  /* 0x00000000000579c3 */ /* 0x000e220000008800 */
[----:B------:R-:W-:Y:S01]  /*0f50*/  UMOV UR4, 0x400 ;  /* 0x0000040000047882 */ /* 0x000fe20000000000 */
[----:B------:R-:W-:Y:S01]  /*0f60*/  IMAD.MOV.U32 R2, RZ, RZ, 0x2 ;  /* 0x00000002ff027424 */ /* 0x000fe200078e00ff */
[----:B------:R-:W-:-:S04]  /*0f70*/  UIADD3 UR4, UPT, UPT, UR4, 0x10, URZ ;  /* 0x0000001004047890 */ /* 0x000fc8000fffe0ff */
[----:B0-----:R-:W-:-:S06]  /*0f80*/  ULEA UR4, UR5, UR4, 0x18 ;  /* 0x0000000405047291 */ /* 0x001fcc000f8ec0ff */
[----:B------:R-:W-:-:S07]  /*0f90*/  LEA R12, R0, UR4, 0x4 ;  /* 0x00000004000c7c11 */ /* 0x000fce000f8e20ff */
.L_x_172:
[--C-:B------:R-:W-:Y:S01]  /*0fa0*/  IMAD.MOV R9, RZ, RZ, -R2.reuse ;  /* 0x000000ffff097224 */ /* 0x100fe200078e0a02 */
[----:B------:R-:W-:Y:S01]  /*0fb0*/  SHF.R.U32.HI R14, RZ, 0x1, R2 ;  /* 0x00000001ff0e7819 */ /* 0x000fe20000011602 */
[----:B------:R-:W-:Y:S03]  /*0fc0*/  BAR.SYNC.DEFER_BLOCKING 0x0 ;  /* 0x0000000000007b1d */ /* 0x000fe60000010000 */
[----:B------:R-:W-:Y:S02]  /*0fd0*/  LOP3.LUT R8, R0, R9, RZ, 0xc0, !PT ;  /* 0x0000000900087212 */ /* 0x000fe400078ec0ff */
[----:B------:R-:W-:Y:S01]  /*0fe0*/  IADD3 R9, PT, PT, R2, -0x1, RZ ;  /* 0xffffffff02097810 */ /* 0x000fe20007ffe0ff */
[----:B------:R-:W-:Y:S01]  /*0ff0*/  BSSY.RECONVERGENT B0, `(.L_x_166) ;  /* 0x000001d000007945 */ /* 0x000fe20003800200 */
[----:B------:R-:W-:Y:S02]  /*1000*/  VIADDMNMX.U32 R13, R8, R14, 0x400, PT ;  /* 0x00000400080d7446 */ /* 0x000fe4000380000e */
[----:B------:R-:W-:-:S02]  /*1010*/  LOP3.LUT R16, R9, R0, RZ, 0xc0, !PT ;  /* 0x0000000009107212 */ /* 0x000fc400078ec0ff */
[C---:B------:R-:W-:Y:S02]  /*1020*/  VIADDMNMX.U32 R14, R13.reuse, R14, 0x400, PT ;  /* 0x000004000d0e7446 */ /* 0x040fe4000380000e */
[----:B------:R-:W-:-:S03]  /*1030*/  VIADDMNMX R10, R13, -R8, R16, PT ;  /* 0x800000080d0a7246 */ /* 0x000fc60003800110 */
[----:B------:R-:W-:-:S05]  /*1040*/  IMAD.IADD R9, R14, 0x1, -R13 ;  /* 0x000000010e097824 */ /* 0x000fca00078e0a0d */
[C---:B------:R-:W-:Y:S01]  /*1050*/  ISETP.GE.AND P0, PT, R16.reuse, R9, PT ;  /* 0x000000091000720c */ /* 0x040fe20003f06270 */
[----:B------:R-:W-:Y:S01]  /*1060*/  IMAD.IADD R9, R16, 0x1, -R9 ;  /* 0x0000000110097824 */ /* 0x000fe200078e0a09 */
[----:B------:R0:W-:Y:S04]  /*1070*/  STS.128 [R12], R4 ;  /* 0x000000040c007388 */ /* 0x0001e80000000c00 */
[----:B------:R-:W-:Y:S01]  /*1080*/  SEL R15, R9, RZ, P0 ;  /* 0x000000ff090f7207 */ /* 0x000fe20000000000 */
[----:B------:R-:W-:Y:S03]  /*1090*/  BAR.SYNC.DEFER_BLOCKING 0x0 ;  /* 0x0000000000007b1d */ /* 0x000fe60000010000 */
[----:B------:R-:W-:-:S13]  /*10a0*/  ISETP.GE.AND P0, PT, R15, R10, PT ;  /* 0x0000000a0f00720c */ /* 0x000fda0003f06270 */
[----:B0-----:R-:W-:Y:S05]  /*10b0*/  @P0 BRA `(.L_x_167) ;  /* 0x0000000000400947 */ /* 0x001fea0003800000 */
[----:B------:R-:W-:-:S07]  /*10c0*/  IMAD.IADD R9, R16, 0x1, R13 ;  /* 0x0000000110097824 */ /* 0x000fce00078e020d */
.L_x_168:
[----:B------:R-:W-:-:S05]  /*10d0*/  IMAD.IADD R4, R10, 0x1, -R15 ;  /* 0x000000010a047824 */ /* 0x000fca00078e0a0f */
[----:B------:R-:W-:-:S04]  /*10e0*/  LEA.HI R4, R4, R4, RZ, 0x1 ;  /* 0x0000000404047211 */ /* 0x000fc800078f08ff */
[----:B------:R-:W-:-:S04]  /*10f0*/  LEA.HI.SX32 R5, R4, R15, 0x1f ;  /* 0x0000000f04057211 */ /* 0x000fc800078ffaff */
[----:B------:R-:W-:Y:S01]  /*1100*/  LOP3.LUT R6, RZ, R5, RZ, 0x33, !PT ;  /* 0x00000005ff067212 */ /* 0x000fe200078e33ff */
[----:B------:R-:W-:-:S03]  /*1110*/  IMAD.IADD R4, R8, 0x1, R5 ;  /* 0x0000000108047824 */ /* 0x000fc600078e0205 */
[----:B------:R-:W-:Y:S02]  /*1120*/  IADD3 R6, PT, PT, R9, R6, RZ ;  /* 0x0000000609067210 */ /* 0x000fe40007ffe0ff */
[----:B------:R-:W-:Y:S02]  /*1130*/  LEA R4, R4, UR4, 0x4 ;  /* 0x0000000404047c11 */ /* 0x000fe4000f8e20ff */
[----:B------:R-:W-:-:S04]  /*1140*/  LEA R6, R6, UR4, 0x4 ;  /* 0x0000000406067c11 */ /* 0x000fc8000f8e20ff */
[----:B------:R-:W-:Y:S04]  /*1150*/  LDS R4, [R4] ;  /* 0x0000000004047984 */ /* 0x000fe80000000800 */
[----:B------:R-:W0:Y:S02]  /*1160*/  LDS R7, [R6] ;  /* 0x0000000006077984 */ /* 0x000e240000000800 */
[----:B0-----:R-:W-:-:S04]  /*1170*/  ISETP.GT.AND P0, PT, R7, R4, PT ;  /* 0x000000040700720c */ /* 0x001fc80003f04270 */
[----:B------:R-:W-:-:S09]  /*1180*/  SEL R10, R5, R10, P0 ;  /* 0x0000000a050a7207 */ /* 0x000fd20000000000 */
[----:B------:R-:W-:-:S05]  /*1190*/  @!P0 VIADD R15, R5, 0x1 ;  /* 0x00000001050f8836 */ /* 0x000fca0000000000 */
[----:B------:R-:W-:-:S13]  /*11a0*/  ISETP.GE.AND P0, PT, R15, R10, PT ;  /* 0x0000000a0f00720c */ /* 0x000fda0003f06270 */
[----:B------:R-:W-:Y:S05]  /*11b0*/  @!P0 BRA `(.L_x_168) ;  /* 0xfffffffc00c48947 */ /* 0x000fea000383ffff */
.L_x_167:
[----:B------:R-:W-:Y:S05]  /*11c0*/  BSYNC.RECONVERGENT B0 ;  /* 0x0000000000007941 */ /* 0x000fea0003800200 */
.L_x_166:
[----:B------:R-:W-:Y:S01]  /*11d0*/  IMAD.IADD R18, R8, 0x1, R15 ;  /* 0x0000000108127824 */ /* 0x000fe200078e020f */
[----:B------:R-:W-:Y:S01]  /*11e0*/  IADD3 R15, PT, PT, -R15, R13, R16 ;  /* 0x0000000d0f0f7210 */ /* 0x000fe20007ffe110 */
[----:B------:R-:W-:Y:S03]  /*11f0*/  BSSY.RECONVERGENT B0, `(.L_x_169) ;  /* 0x000000e000007945 */ /* 0x000fe60003800200 */
[----:B------:R-:W-:Y:S02]  /*1200*/  LEA R8, R18, UR4, 0x4 ;  /* 0x0000000412087c11 */ /* 0x000fe4000f8e20ff */
[----:B------:R-:W-:-:S04]  /*1210*/  ISETP.GE.AND P0, PT, R15, R14, PT ;  /* 0x0000000e0f00720c */ /* 0x000fc80003f06270 */
[----:B------:R-:W0:Y:S09]  /*1220*/  LDS.128 R8, [R8] ;  /* 0x0000000008087984 */ /* 0x000e320000000c00 */
[----:B------:R-:W-:Y:S05]  /*1230*/  @P0 BRA `(.L_x_170) ;  /* 0x0000000000140947 */ /* 0x000fea0003800000 */
[----:B------:R-:W-:-:S06]  /*1240*/  LEA R4, R15, UR4, 0x4 ;  /* 0x000000040f047c11 */ /* 0x000fcc000f8e20ff */
[----:B------:R-:W0:Y:S02]  /*1250*/  LDS.128 R4, [R4] ;  /* 0x0000000004047984 */ /* 0x000e240000000c00 */
[----:B0-----:R-:W-:-:S04]  /*1260*/  ISETP.GT.AND P0, PT, R4, R8, PT ;  /* 0x000000080400720c */ /* 0x001fc80003f04270 */
[----:B------:R-:W-:-:S13]  /*1270*/  ISETP.GE.OR P0, PT, R18, R13, P0 ;  /* 0x0000000d1200720c */ /* 0x000fda0000706670 */
[----:B------:R-:W-:Y:S05]  /*1280*/  @P0 BRA `(.L_x_171) ;  /* 0x0000000000100947 */ /* 0x000fea0003800000 */
.L_x_170:
[----:B0-----:R-:W-:Y:S01]  /*1290*/  IMAD.MOV.U32 R4, RZ, RZ, R8 ;  /* 0x000000ffff047224 */ /* 0x001fe200078e0008 */
[----:B------:R-:W-:Y:S01]  /*12a0*/  MOV R7, R11 ;  /* 0x0000000b00077202 */ /* 0x000fe20000000f00 */
[----:B------:R-:W-:Y:S02]  /*12b0*/  IMAD.MOV.U32 R5, RZ, RZ, R9 ;  /* 0x000000ffff057224 */ /* 0x000fe400078e0009 */
[----:B------:R-:W-:-:S07]  /*12c0*/  IMAD.MOV.U32 R6, RZ, RZ, R10 ;  /* 0x000000ffff067224 */ /* 0x000fce00078e000a */
.L_x_171:
[----:B------:R-:W-:Y:S05]  /*12d0*/  BSYNC.RECONVERGENT B0 ;  /* 0x0000000000007941 */ /* 0x000fea0003800200 */
.L_x_169:
[C---:B------:R-:W-:Y:S01]  /*12e0*/  ISETP.GE.U32.AND P0, PT, R2.reuse, 0x201, PT ;  /* 0x000002010200780c */ /* 0x040fe20003f06070 */
[----:B------:R-:W-:-:S12]  /*12f0*/  IMAD.SHL.U32 R2, R2, 0x2, RZ ;  /* 0x0000000202027824 */ /* 0x000fd800078e00ff */
[----:B------:R-:W-:Y:S05]  /*1300*/  @!P0 BRA `(.L_x_172) ;  /* 0xfffffffc00248947 */ /* 0x000fea000383ffff */
[----:B------:R-:W0:Y:S02]  /*1310*/  LDCU.S8 UR4, c[0x0][0x419] ;  /* 0x00008320ff0477ac */ /* 0x000e240008000200 */
[----:B0-----:R-:W-:-:S09]  /*1320*/  UISETP.NE.AND UP0, UPT, UR4, URZ, UPT ;  /* 0x000000ff0400728c */ /* 0x001fd2000bf05270 */
[----:B------:R-:W-:Y:S05]  /*1330*/  BRA.U !UP0, `(.L_x_173) ;  /* 0x00000001081c7547 */ /* 0x000fea000b800000 */
[----:B------:R-:W0:Y:S01]  /*1340*/  LDC.64 R8, c[0x0][0x3e0] ;  /* 0x0000f800ff087b82 */ /* 0x000e220000000a00 */
[----:B------:R-:W1:Y:S01]  /*1350*/  LDCU UR4, c[0x0][0x3d4] ;  /* 0x00007a80ff0477ac */ /* 0x000e620008000800 */
[----:B------:R-:W2:Y:S01]  /*1360*/  LDCU UR5, c[0x0][0x3e8] ;  /* 0x00007d00ff0577ac */ /* 0x000ea20008000800 */
[----:B-1----:R-:W-:Y:S01]  /*1370*/  IMAD R4, R5, UR4, R4 ;  /* 0x0000000405047c24 */ /* 0x002fe2000f8e0204 */
[----:B0-----:R-:W-:-:S03]  /*1380*/  ISETP.NE.AND P0, PT, R8, 0x1, PT ;  /* 0x000000010800780c */ /* 0x001fc60003f05270 */
[----:B------:R-:W-:-:S10]  /*1390*/  IMAD.HI.U32 R2, R4, R9, RZ ;  /* 0x0000000904027227 */ /* 0x000fd400078e00ff */
[----:B--2---:R-:W-:-:S07]  /*13a0*/  @P0 SHF.R.U32.HI R4, RZ, UR5, R2 ;  /* 0x00000005ff040c19 */ /* 0x004fce0008011602 */
.L_x_173:
[----:B------:R-:W0:Y:S01]  /*13b0*/  LDCU UR4, c[0x0][0x3c0] ;  /* 0x00007800ff0477ac */ /* 0x000e220008000800 */
[----:B------:R-:W-:Y:S01]  /*13c0*/  IMAD.IADD R13, R3, 0x1, R0 ;  /* 0x00000001030d7824 */ /* 0x000fe200078e0200 */
[----:B------:R-:W-:-:S04]  /*13d0*/  ISETP.GT.U32.AND P0, PT, R0, 0x3df, PT ;  /* 0x000003df0000780c */ /* 0x000fc80003f04070 */
[----:B0-----:R-:W-:-:S13]  /*13e0*/  ISETP.GE.OR P0, PT, R13, UR4, P0 ;  /* 0x000000040d007c0c */ /* 0x001fda0008706670 */
[----:B------:R-:W-:Y:S05]  /*13f0*/  @P0 EXIT ;  /* 0x000000000000094d */ /* 0x000fea0003800000 */
[----:B------:R-:W0:Y:S02]  /*1400*/  LDCU.64 UR4, c[0x0][0x410] ;  /* 0x00008200ff0477ac */ /* 0x000e240008000a00 */
[----:B0-----:R-:W-:-:S04]  /*1410*/  UISETP.NE.U32.AND UP0, UPT, UR4, URZ, UPT ;  /* 0x000000ff0400728c */ /* 0x001fc8000bf05070 */
[----:B------:R-:W-:-:S09]  /*1420*/  UISETP.NE.AND.EX UP0, UPT, UR5, URZ, UPT, UP0 ;  /* 0x000000ff0500728c */ /* 0x000fd2000bf05300 */
[----:B------:R-:W-:Y:S05]  /*1430*/  BRA.U !UP0, `(.L_x_174) ;  /* 0x0000000108747547 */ /* 0x000fea000b800000 */
[----:B------:R-:W0:Y:S01]  /*1440*/  LDCU UR4, c[0x0][0x41c] ;  /* 0x00008380ff0477ac */ /* 0x000e220008000800 */
[----:B------:R-:W-:Y:S01]  /*1450*/  VIMNMX R4, PT, PT, R4, 0x1, !PT ;  /* 0x0000000104047848 */ /* 0x000fe20007fe0100 */
[----:B------:R-:W-:Y:S04]  /*1460*/  BSSY.RECONVERGENT B0, `(.L_x_175) ;  /* 0x0000010000007945 */ /* 0x000fe80003800200 */
[----:B------:R-:W-:-:S05]  /*1470*/  IMAD.SHL.U32 R0, R4, 0x10, RZ ;  /* 0x0000001004007824 */ /* 0x000fca00078e00ff */
[----:B0-----:R-:W-:Y:S01]  /*1480*/  ISETP.GT.AND P0, PT, R0, UR4, PT ;  /* 0x0000000400007c0c */ /* 0x001fe2000bf04270 */
        /* <DEDUP_REMOVED lines=10> */
[----:B------:R-:W-:Y:S01]  /*1530*/  @P1 ISETP.GT.AND P0, PT, R0, UR4, PT ;  /* 0x0000000400001c0c */ /* 0x000fe2000bf04270 */
[----:B------:R-:W-:-:S03]  /*1540*/  IMAD.MOV.U32 R0, RZ, RZ, 0x4 ;  /* 0x00000004ff007424 */ /* 0x000fc600078e00ff */
[----:B------:R-:W-:-:S09]  /*1550*/  @P1 SEL R0, R2, 0x2, P0 ;  /* 0x0000000202001807 */ /* 0x000fd20000000000 */
.L_x_176:
[----:B------:R-:W-:Y:S05]  /*1560*/  BSYNC.RECONVERGENT B0 ;  /* 0x0000000000007941 */ /* 0x000fea0003800200 */
.L_x_175:
[----:B------:R-:W0:Y:S01]  /*1570*/  LDCU.S8 UR4, c[0x0][0x41a] ;  /* 0x00008340ff0477ac */ /* 0x000e220008000200 */
[----:B------:R-:W1:Y:S01]  /*1580*/  LDC.64 R2, c[0x0][0x410] ;  /* 0x00010400ff027b82 */ /* 0x000e620000000a00 */
[----:B------:R-:W2:Y:S01]  /*1590*/  LDCU UR5, c[0x0][0x3c8] ;  /* 0x00007900ff0577ac */ /* 0x000ea20008000800 */
[----:B------:R-:W3:Y:S01]  /*15a0*/  LDCU UR8, c[0x0][0x3c4] ;  /* 0x00007880ff0877ac */ /* 0x000ee20008000800 */
[----:B0-----:R-:W-:-:S04]  /*15b0*/  UISETP.NE.AND UP0, UPT, UR4, URZ, UPT ;  /* 0x000000ff0400728c */ /* 0x001fc8000bf05270 */
[----:B--2---:R-:W-:Y:S01]  /*15c0*/  USEL UR4, UR5, 0x1, !UP0 ;  /* 0x0000000105047887 */ /* 0x004fe2000c000000 */
[----:B-1----:R-:W-:-:S05]  /*15d0*/  IMAD.WIDE R2, R13, 0x4, R2 ;  /* 0x000000040d027825 */ /* 0x002fca00078e0202 */
[----:B------:R-:W-:-:S05]  /*15e0*/  IMAD R0, R0, UR4, RZ ;  /* 0x0000000400007c24 */ /* 0x000fca000f8e02ff */
[----:B---3--:R-:W-:-:S05]  /*15f0*/  VIMNMX R9, PT, PT, R0, UR8, PT ;  /* 0x0000000800097c48 */ /* 0x008fca000bfe0100 */
[----:B------:R0:W-:Y:S02]  /*1600*/  STG.E desc[UR6][R2.64], R9 ;  /* 0x0000000902007986 */ /* 0x0001e4000c101906 */
.L_x_174:
[----:B0-----:R-:W0:Y:S08]  /*1610*/  LDC.64 R2, c[0x0][0x3f8] ;  /* 0x0000fe00ff027b82 */ /* 0x001e300000000a00 */
[----:B------:R-:W1:Y:S08]  /*1620*/  LDC.64 R8, c[0x0][0x400] ;  /* 0x00010000ff087b82 */ /* 0x000e700000000a00 */
[----:B------:R-:W2:Y:S01]  /*1630*/  LDC.64 R10, c[0x0][0x408] ;  /* 0x00010200ff0a7b82 */ /* 0x000ea20000000a00 */
[----:B0-----:R-:W-:-:S05]  /*1640*/  IMAD.WIDE R2, R13, 0x4, R2 ;  /* 0x000000040d027825 */ /* 0x001fca00078e0202 */
[----:B------:R-:W-:Y:S01]  /*1650*/  STG.E desc[UR6][R2.64], R5 ;  /* 0x0000000502007986 */ /* 0x000fe2000c101906 */
[----:B-1----:R-:W-:-:S05]  /*1660*/  IMAD.WIDE R8, R13, 0x4, R8 ;  /* 0x000000040d087825 */ /* 0x002fca00078e0208 */
[----:B------:R-:W-:Y:S01]  /*1670*/  STG.E desc[UR6][R8.64], R6 ;  /* 0x0000000608007986 */ /* 0x000fe2000c101906 */
[----:B--2---:R-:W-:-:S05]  /*1680*/  IMAD.WIDE R10, R13, 0x4, R10 ;  /* 0x000000040d0a7825 */ /* 0x004fca00078e020a */
[----:B------:R-:W-:Y:S01]  /*1690*/  STG.E desc[UR6][R10.64], R7 ;  /* 0x000000070a007986 */ /* 0x000fe2000c101906 */
[----:B------:R-:W-:Y:S05]  /*16a0*/  EXIT ;  /* 0x000000000000794d */ /* 0x000fea0003800000 */
.L_x_177:
        /* <DEDUP_REMOVED lines=13> */
.L_x_378:


//--------------------- .text._ZN5flash32prepare_varlen_num_blocks_kernelILi16ELb1EEEviiiPKiS2_S2_S2_S2_S2_iiiiiN7cutlass10FastDivmodES4_PiS5_S5_S5_S5_bbbi --------------------------
	.section	.text._ZN5flash32prepare_varlen_num_blocks_kernelILi16ELb1EEEviiiPKiS2_S2_S2_S2_S2_iiiiiN7cutlass10FastDivmodES4_PiS5_S5_S5_S5_bbbi,"ax",@progbits
	.align	128
        .global         _ZN5flash32prepare_varlen_num_blocks_kernelILi16ELb1EEEviiiPKiS2_S2_S2_S2_S2_iiiiiN7cutlass10FastDivmodES4_PiS5_S5_S5_S5_bbbi
        .type           _ZN5flash32prepare_varlen_num_blocks_kernelILi16ELb1EEEviiiPKiS2_S2_S2_S2_S2_iiiiiN7cutlass10FastDivmodES4_PiS5_S5_S5_S5_bbbi,@function
        .size           _ZN5flash32prepare_varlen_num_blocks_kernelILi16ELb1EEEviiiPKiS2_S2_S2_S2_S2_iiiiiN7cutlass10FastDivmodES4_PiS5_S5_S5_S5_bbbi,(.L_x_379 - _ZN5flash32prepare_varlen_num_blocks_kernelILi16ELb1EEEviiiPKiS2_S2_S2_S2_S2_iiiiiN7cutlass10FastDivmodES4_PiS5_S5_S5_S5_bbbi)
        .other          _ZN5flash32prepare_varlen_num_blocks_kernelILi16ELb1EEEviiiPKiS2_S2_S2_S2_S2_iiiiiN7cutlass10FastDivmodES4_PiS5_S5_S5_S5_bbbi,@"STO_CUDA_ENTRY STV_DEFAULT"
_ZN5flash32prepare_varlen_num_blocks_kernelILi16ELb1EEEviiiPKiS2_S2_S2_S2_S2_iiiiiN7cutlass10FastDivmodES4_PiS5_S5_S5_S5_bbbi:
.text._ZN5flash32prepare_varlen_num_blocks_kernelILi16ELb1EEEviiiPKiS2_S2_S2_S2_S2_iiiiiN7cutlass10FastDivmodES4_PiS5_S5_S5_S5_bbbi:
        /* <DEDUP_REMOVED lines=39> */
.L_x_179:
        /* <DEDUP_REMOVED lines=12> */
.L_x_182:
[----:B------:R-:W-:Y:S05]  /*0330*/  BSYNC.RECONVERGENT B1 ;  /* 0x0000000000017941 */ /* 0x000fea0003800200 */
.L_x_181:
[----:B-----5:R-:W1:Y:S02]  /*0340*/  SHFL.DOWN PT, R5, R8, 0x1, 0x1f ;  /* 0x08201f0008057f89 */ /* 0x020e6400000e0000 */
[----:B-1----:R-:W-:-:S07]  /*0350*/  IMAD.IADD R10, R5, 0x1, -R8 ;  /* 0x00000001050a7824 */ /* 0x002fce00078e0a08 */
.L_x_180:
[----:B------:R-:W-:Y:S05]  /*0360*/  BSYNC.RECONVERGENT B0 ;  /* 0x0000000000007941 */ /* 0x000fea0003800200 */
.L_x_178:
        /* <DEDUP_REMOVED lines=17> */
.L_x_184:
[----:B------:R-:W-:Y:S05]  /*0480*/  BSYNC.RECONVERGENT B0 ;  /* 0x0000000000007941 */ /* 0x000fea0003800200 */
.L_x_183:
        /* <DEDUP_REMOVED lines=19> */
.L_x_186:
        /* <DEDUP_REMOVED lines=11> */
.L_x_189:
[----:B------:R-:W-:Y:S05]  /*0670*/  BSYNC.RECONVERGENT B1 ;  /* 0x0000000000017941 */ /* 0x000fea0003800200 */
.L_x_188:
[----:B0----5:R-:W0:Y:S02]  /*0680*/  SHFL.DOWN PT, R9, R8, 0x1, 0x1f ;  /* 0x08201f0008097f89 */ /* 0x021e2400000e0000 */
[----:B0-----:R-:W-:-:S07]  /*0690*/  IMAD.IADD R6, R9, 0x1, -R8 ;  /* 0x0000000109067824 */ /* 0x001fce00078e0a08 */
.L_x_187:
[----:B------:R-:W-:Y:S05]  /*06a0*/  BSYNC.RECONVERGENT B0 ;  /* 0x0000000000007941 */ /* 0x000fea0003800200 */
.L_x_185:
        /* <DEDUP_REMOVED lines=11> */
.L_x_192:
[----:B------:R-:W-:Y:S05]  /*0760*/  BSYNC.RECONVERGENT B0 ;  /* 0x0000000000007941 */ /* 0x000fea0003800200 */
.L_x_191:
[----:B0----5:R-:W0:Y:S02]  /*0770*/  SHFL.DOWN PT, R9, R8, 0x1, 0x1f ;  /* 0x08201f0008097f89 */ /* 0x021e2400000e0000 */
[----:B0-----:R-:W-:-:S07]  /*0780*/  IMAD.IADD R4, R9, 0x1, -R8 ;  /* 0x0000000109047824 */ /* 0x001fce00078e0a08 */
.L_x_190:
[----:B------:R-:W1:Y:S01]  /*0790*/  LDCU UR8, c[0x0][0x3d0] ;  /* 0x00007a00ff0877ac */ /* 0x000e620008000800 */
[----:B------:R-:W-:Y:S01]  /*07a0*/  BSSY.RECONVERGENT B0, `(.L_x_193) ;  /* 0x000000b000007945 */ /* 0x000fe20003800200 */
[----:B0-----:R-:W-:-:S03]  /*07b0*/  IMAD.MOV.U32 R8, RZ, RZ, RZ ;  /* 0x000000ffff087224 */ /* 0x001fc600078e00ff */
[----:B------:R-:W-:Y:S05]  /*07c0*/  @P1 BRA `(.L_x_194) ;  /* 0x0000000000201947 */ /* 0x000fea0003800000 */
[----:B------:R-:W0:Y:S02]  /*07d0*/  LDC R8, c[0x0][0x3e0] ;  /* 0x0000f800ff087b82 */ /* 0x000e240000000800 */
[----:B0-----:R-:W-:Y:S02]  /*07e0*/  ISETP.NE.AND P0, PT, R8, 0x1, PT ;  /* 0x000000010800780c */ /* 0x001fe40003f05270 */
[----:B-----5:R-:W-:-:S04]  /*07f0*/  IADD3 R11, PT, PT, R6, R8, R11 ;  /* 0x00000008060b7210 */ /* 0x020fc80007ffe00b */
[----:B------:R-:W-:-:S07]  /*0800*/  IADD3 R8, PT, PT, R11, R4, RZ ;  /* 0x000000040b087210 */ /* 0x000fce0007ffe0ff */
[----:B------:R-:W0:Y:S08]  /*0810*/  @P0 LDC R9, c[0x0][0x3e4] ;  /* 0x0000f900ff090b82 */ /* 0x000e300000000800 */
[----:B------:R-:W2:Y:S01]  /*0820*/  @P0 LDC R13, c[0x0][0x3e8] ;  /* 0x0000fa00ff0d0b82 */ /* 0x000ea20000000800 */
[----:B0-----:R-:W-:-:S05]  /*0830*/  @P0 IMAD.HI.U32 R4, R8, R9, RZ ;  /* 0x0000000908040227 */ /* 0x001fca00078e00ff */
[----:B--2---:R-:W-:-:S07]  /*0840*/  @P0 SHF.R.U32.HI R8, RZ, R13, R4 ;  /* 0x0000000dff080219 */ /* 0x004fce0000011604 */
.L_x_194:
[----:B-1----:R-:W-:Y:S05]  /*0850*/  BSYNC.RECONVERGENT B0 ;  /* 0x0000000000007941 */ /* 0x002fea0003800200 */
.L_x_193:
        /* <DEDUP_REMOVED lines=26> */
[----:B--2---:R-:W-:Y:S01]  /*0a00*/  MOV R2, UR9 ;  /* 0x0000000900027c02 */ /* 0x004fe20008000f00 */
[----:B-1----:R-:W-:-:S10]  /*0a10*/  ULEA UR4, UR5, UR4, 0x18 ;  /* 0x0000000405047291 */ /* 0x002fd4000f8ec0ff */
[----:B------:R0:W-:Y:S02]  /*0a20*/  @P0 ATOMS.ADD RZ, [UR4], R2 ;  /* 0x00000002ffff098c */ /* 0x0001e40008000004 */
.L_x_197:
[----:B------:R-:W-:Y:S05]  /*0a30*/  BSYNC.RECONVERGENT B0 ;  /* 0x0000000000007941 */ /* 0x000fea0003800200 */
.L_x_196:
        /* <DEDUP_REMOVED lines=27> */
[----:B0-----:R-:W-:Y:S02]  /*0bf0*/  IMAD.MOV.U32 R10, RZ, RZ, RZ ;  /* 0x000000ffff0a7224 */ /* 0x001fe400078e00ff */
[----:B-1----:R-:W-:-:S04]  /*0c00*/  IMAD.MOV R12, RZ, RZ, -R11 ;  /* 0x000000ffff0c7224 */ /* 0x002fc800078e0a0b */
[----:B------:R-:W-:-:S04]  /*0c10*/  IMAD R15, R12, R13, RZ ;  /* 0x0000000d0c0f7224 */ /* 0x000fc800078e02ff */
[----:B------:R-:W-:-:S06]  /*0c20*/  IMAD.HI.U32 R11, R11, R15, R10 ;  /* 0x0000000f0b0b7227 */ /* 0x000fcc00078e000a */
[----:B------:R-:W-:-:S04]  /*0c30*/  IMAD.HI.U32 R11, R11, R2, RZ ;  /* 0x000000020b0b7227 */ /* 0x000fc800078e00ff */
[----:B------:R-:W-:-:S05]  /*0c40*/  IMAD R2, R11, R6, R2 ;  /* 0x000000060b027224 */ /* 0x000fca00078e0202 */
[----:B------:R-:W-:-:S13]  /*0c50*/  ISETP.GT.U32.AND P3, PT, R13, R2, PT ;  /* 0x000000020d00720c */ /* 0x000fda0003f64070 */
[-C--:B------:R-:W-:Y:S01]  /*0c60*/  @!P3 IADD3 R2, PT, PT, R2, -R13.reuse, RZ ;  /* 0x8000000d0202b210 */ /* 0x080fe20007ffe0ff */
        /* <DEDUP_REMOVED lines=11> */
[----:B------:R-:W0:Y:S08]  /*0d20*/  I2F.RP R4, R11 ;  /* 0x0000000b00047306 */ /* 0x000e300000209400 */
[----:B0-----:R-:W0:Y:S02]  /*0d30*/  MUFU.RCP R4, R4 ;  /* 0x0000000400047308 */ /* 0x001e240000001000 */
[----:B0-----:R-:W-:Y:S01]  /*0d40*/  VIADD R9, R4, 0xffffffe ;  /* 0x0ffffffe04097836 */ /* 0x001fe20000000000 */
[----:B------:R-:W-:Y:S01]  /*0d50*/  IADD3 R4, PT, PT, RZ, -R8, RZ ;  /* 0x80000008ff047210 */ /* 0x000fe20007ffe0ff */
[----:B------:R-:W-:-:S04]  /*0d60*/  IMAD.MOV.U32 R8, RZ, RZ, RZ ;  /* 0x000000ffff087224 */ /* 0x000fc800078e00ff */
        /* <DEDUP_REMOVED lines=17> */
[----:B------:R-:W-:-:S07]  /*0e80*/  @!P3 LOP3.LUT R8, RZ, R6, RZ, 0x33, !PT ;  /* 0x00000006ff08b212 */ /* 0x000fce00078e33ff */
.L_x_195:
[----:B------:R-:W-:Y:S01]  /*0e90*/  BSSY.RECONVERGENT B0, `(.L_x_198) ;  /* 0x000000a000007945 */ /* 0x000fe20003800200 */
[----:B------:R-:W-:-:S03]  /*0ea0*/  HFMA2 R4, -RZ, RZ, -0.0 , 0 ;  /* 0x80000000ff047431 */ /* 0x000fc600000001ff */
        /* <DEDUP_REMOVED lines=8> */
.L_x_199:
[----:B------:R-:W-:Y:S05]  /*0f30*/  BSYNC.RECONVERGENT B0 ;  /* 0x0000000000007941 */ /* 0x000fea0003800200 */
.L_x_198:
[----:B------:R-:W0:Y:S01]  /*0f40*/  S2UR UR5, SR_CgaCtaId ;  /* 0x00000000000579c3 */ /* 0x000e220000008800 */
[----:B------:R-:W-:Y:S01]  /*0f50*/  UMOV UR4, 0x400 ;  /* 0x0000040000047882 */ /* 0x000fe20000000000 */
[----:B------:R-:W-:Y:S01]  /*0f60*/  IMAD.MOV.U32 R2, RZ, RZ, 0x2 ;  /* 0x00000002ff027424 */ /* 0x000fe200078e00ff */
[----:B------:R-:W-:-:S04]  /*0f70*/  UIADD3 UR4, UPT, UPT, UR4, 0x10, URZ ;  /* 0x0000001004047890 */ /* 0x000fc8000fffe0ff */
[----:B0-----:R-:W-:-:S06]  /*0f80*/  ULEA UR4, UR5, UR4, 0x18 ;  /* 0x0000000405047291 */ /* 0x001fcc000f8ec0ff */
[----:B------:R-:W-:-:S07]  /*0f90*/  LEA R12, R0, UR4, 0x4 ;  /* 0x00000004000c7c11 */ /* 0x000fce000f8e20ff */
.L_x_206:
[--C-:B------:R-:W-:Y:S01]  /*0fa0*/  IMAD.MOV R9, RZ, RZ, -R2.reuse ;  /* 0x000000ffff097224 */ /* 0x100fe200078e0a02 */
[----:B------:R-:W-:Y:S01]  /*0fb0*/  SHF.R.U32.HI R14, RZ, 0x1, R2 ;  /* 0x00000001ff0e7819 */ /* 0x000fe20000011602 */
[----:B------:R-:W-:Y:S03]  /*0fc0*/  BAR.SYNC.DEFER_BLOCKING 0x0 ;  /* 0x0000000000007b1d */ /* 0x000fe60000010000 */
[----:B------:R-:W-:Y:S01]  /*0fd0*/  LOP3.LUT R8, R0, R9, RZ, 0xc0, !PT ;  /* 0x0000000900087212 */ /* 0x000fe200078ec0ff */
[----:B------:R-:W-:Y:S02]  /*0fe0*/  VIADD R9, R2, 0xffffffff ;  /* 0xffffffff02097836 */ /* 0x000fe40000000000 */
[----:B------:R-:W-:Y:S01]  /*0ff0*/  BSSY.RECONVERGENT B0, `(.L_x_200) ;  /* 0x000001f000007945 */ /* 0x000fe20003800200 */
[----:B------:R-:W-:Y:S02]  /*1000*/  VIMNMX.U32 R8, PT, PT, R8, 0x200, PT ;  /* 0x0000020008087848 */ /* 0x000fe40003fe0000 */
[----:B------:R-:W-:-:S02]  /*1010*/  LOP3.LUT R9, R9, R0, RZ, 0xc0, !PT ;  /* 0x0000000009097212 */ /* 0x000fc400078ec0ff */
[-C--:B------:R-:W-:Y:S02]  /*1020*/  VIADDMNMX.U32 R13, R8, R14.reuse, 0x200, PT ;  /* 0x00000200080d7446 */ /* 0x080fe4000380000e */
[----:B------:R-:W-:Y:S02]  /*1030*/  VIMNMX.U32 R16, PT, PT, R9, 0x200, PT ;  /* 0x0000020009107848 */ /* 0x000fe40003fe0000 */
[C---:B------:R-:W-:Y:S02]  /*1040*/  VIADDMNMX.U32 R14, R13.reuse, R14, 0x200, PT ;  /* 0x000002000d0e7446 */ /* 0x040fe4000380000e */
[----:B------:R-:W-:-:S03]  /*1050*/  VIADDMNMX R10, R13, -R8, R16, PT ;  /* 0x800000080d0a7246 */ /* 0x000fc60003800110 */
[----:B------:R-:W-:Y:S01]  /*1060*/  IMAD.IADD R9, R14, 0x1, -R13 ;  /* 0x000000010e097824 */ /* 0x000fe200078e0a0d */
[----:B------:R0:W-:Y:S01]  /*1070*/  STS.128 [R12], R4 ;  /* 0x000000040c007388 */ /* 0x0001e20000000c00 */
[----:B------:R-:W-:Y:S03]  /*1080*/  BAR.SYNC.DEFER_BLOCKING 0x0 ;  /* 0x0000000000007b1d */ /* 0x000fe60000010000 */
[C---:B------:R-:W-:Y:S01]  /*1090*/  ISETP.GE.AND P0, PT, R16.reuse, R9, PT ;  /* 0x000000091000720c */ /* 0x040fe20003f06270 */
[----:B------:R-:W-:-:S05]  /*10a0*/  IMAD.IADD R9, R16, 0x1, -R9 ;  /* 0x0000000110097824 */ /* 0x000fca00078e0a09 */
[----:B------:R-:W-:-:S04]  /*10b0*/  SEL R15, R9, RZ, P0 ;  /* 0x000000ff090f7207 */ /* 0x000fc80000000000 */
[----:B------:R-:W-:-:S13]  /*10c0*/  ISETP.GE.AND P0, PT, R15, R10, PT ;  /* 0x0000000a0f00720c */ /* 0x000fda0003f06270 */
[----:B0-----:R-:W-:Y:S05]  /*10d0*/  @P0 BRA `(.L_x_201) ;  /* 0x0000000000400947 */ /* 0x001fea0003800000 */
[----:B------:R-:W-:-:S07]  /*10e0*/  IADD3 R9, PT, PT, R16, R13, RZ ;  /* 0x0000000d10097210 */ /* 0x000fce0007ffe0ff */
.L_x_202:
[----:B------:R-:W-:-:S05]  /*10f0*/  IMAD.IADD R4, R10, 0x1, -R15 ;  /* 0x000000010a047824 */ /* 0x000fca00078e0a0f */
[----:B------:R-:W-:-:S04]  /*1100*/  LEA.HI R4, R4, R4, RZ, 0x1 ;  /* 0x0000000404047211 */ /* 0x000fc800078f08ff */
[----:B------:R-:W-:-:S04]  /*1110*/  LEA.HI.SX32 R5, R4, R15, 0x1f ;  /* 0x0000000f04057211 */ /* 0x000fc800078ffaff */
[----:B------:R-:W-:Y:S01]  /*1120*/  LOP3.LUT R6, RZ, R5, RZ, 0x33, !PT ;  /* 0x00000005ff067212 */ /* 0x000fe200078e33ff */
[----:B------:R-:W-:-:S04]  /*1130*/  IMAD.IADD R4, R8, 0x1, R5 ;  /* 0x0000000108047824 */ /* 0x000fc800078e0205 */
[----:B------:R-:W-:Y:S01]  /*1140*/  IMAD.IADD R6, R9, 0x1, R6 ;  /* 0x0000000109067824 */ /* 0x000fe200078e0206 */
[----:B------:R-:W-:-:S04]  /*1150*/  LEA R4, R4, UR4, 0x4 ;  /* 0x0000000404047c11 */ /* 0x000fc8000f8e20ff */
[----:B------:R-:W-:Y:S02]  /*1160*/  LEA R6, R6, UR4, 0x4 ;  /* 0x0000000406067c11 */ /* 0x000fe4000f8e20ff */
[----:B------:R-:W-:Y:S04]  /*1170*/  LDS R4, [R4] ;  /* 0x0000000004047984 */ /* 0x000fe80000000800 */
[----:B------:R-:W0:Y:S02]  /*1180*/  LDS R7, [R6] ;  /* 0x0000000006077984 */ /* 0x000e240000000800 */
[----:B0-----:R-:W-:-:S04]  /*1190*/  ISETP.GT.AND P0, PT, R7, R4, PT ;  /* 0x000000040700720c */ /* 0x001fc80003f04270 */
[----:B------:R-:W-:-:S09]  /*11a0*/  SEL R10, R5, R10, P0 ;  /* 0x0000000a050a7207 */ /* 0x000fd20000000000 */
[----:B------:R-:W-:-:S05]  /*11b0*/  @!P0 VIADD R15, R5, 0x1 ;  /* 0x00000001050f8836 */ /* 0x000fca0000000000 */
[----:B------:R-:W-:-:S13]  /*11c0*/  ISETP.GE.AND P0, PT, R15, R10, PT ;  /* 0x0000000a0f00720c */ /* 0x000fda0003f06270 */
[----:B------:R-:W-:Y:S05]  /*11d0*/  @!P0 BRA `(.L_x_202) ;  /* 0xfffffffc00c48947 */ /* 0x000fea000383ffff */
.L_x_201:
[----:B------:R-:W-:Y:S05]  /*11e0*/  BSYNC.RECONVERGENT B0 ;  /* 0x0000000000007941 */ /* 0x000fea0003800200 */
.L_x_200:
        /* <DEDUP_REMOVED lines=12> */
.L_x_204:
[----:B0-----:R-:W-:Y:S01]  /*12b0*/  IMAD.MOV.U32 R4, RZ, RZ, R8 ;  /* 0x000000ffff047224 */ /* 0x001fe200078e0008 */
[----:B------:R-:W-:Y:S01]  /*12c0*/  MOV R5, R9 ;  /* 0x0000000900057202 */ /* 0x000fe20000000f00 */
[----:B------:R-:W-:Y:S02]  /*12d0*/  IMAD.MOV.U32 R6, RZ, RZ, R10 ;  /* 0x000000ffff067224 */ /* 0x000fe400078e000a */
[----:B------:R-:W-:-:S07]  /*12e0*/  IMAD.MOV.U32 R7, RZ, RZ, R11 ;  /* 0x000000ffff077224 */ /* 0x000fce00078e000b */
.L_x_205:
[----:B------:R-:W-:Y:S05]  /*12f0*/  BSYNC.RECONVERGENT B0 ;  /* 0x0000000000007941 */ /* 0x000fea0003800200 */
.L_x_203:
        /* <DEDUP_REMOVED lines=13> */
.L_x_207:
        /* <DEDUP_REMOVED lines=16> */
[----:B------:R-:W-:-:S04]  /*14d0*/  SHF.L.U32 R0, R4, 0x3, RZ ;  /* 0x0000000304007819 */ /* 0x000fc800000006ff */
[----:B------:R-:W-:Y:S01]  /*14e0*/  ISETP.GT.AND P0, PT, R0, UR4, PT ;  /* 0x0000000400007c0c */ /* 0x000fe2000bf04270 */
[----:B------:R-:W-:-:S12]  /*14f0*/  IMAD.MOV.U32 R0, RZ, RZ, 0x8 ;  /* 0x00000008ff007424 */ /* 0x000fd800078e00ff */
        /* <DEDUP_REMOVED lines=8> */
.L_x_210:
[----:B------:R-:W-:Y:S05]  /*1580*/  BSYNC.RECONVERGENT B0 ;  /* 0x0000000000007941 */ /* 0x000fea0003800200 */
.L_x_209:
        /* <DEDUP_REMOVED lines=10> */
.L_x_208:
        /* <DEDUP_REMOVED lines=10> */
.L_x_211:
        /* <DEDUP_REMOVED lines=11> */
.L_x_379:


//--------------------- .text._ZN5flash32prepare_varlen_num_blocks_kernelILi8ELb1EEEviiiPKiS2_S2_S2_S2_S2_iiiiiN7cutlass10FastDivmodES4_PiS5_S5_S5_S5_bbbi --------------------------
	.section	.text._ZN5flash32prepare_varlen_num_blocks_kernelILi8ELb1EEEviiiPKiS2_S2_S2_S2_S2_iiiiiN7cutlass10FastDivmodES4_PiS5_S5_S5_S5_bbbi,"ax",@progbits
	.align	128
        .global         _ZN5flash32prepare_varlen_num_blocks_kernelILi8ELb1EEEviiiPKiS2_S2_S2_S2_S2_iiiiiN7cutlass10FastDivmodES4_PiS5_S5_S5_S5_bbbi
        .type           _ZN5flash32prepare_varlen_num_blocks_kernelILi8ELb1EEEviiiPKiS2_S2_S2_S2_S2_iiiiiN7cutlass10FastDivmodES4_PiS5_S5_S5_S5_bbbi,@function
        .size           _ZN5flash32prepare_varlen_num_blocks_kernelILi8ELb1EEEviiiPKiS2_S2_S2_S2_S2_iiiiiN7cutlass10FastDivmodES4_PiS5_S5_S5_S5_bbbi,(.L_x_380 - _ZN5flash32prepare_varlen_num_blocks_kernelILi8ELb1EEEviiiPKiS2_S2_S2_S2_S2_iiiiiN7cutlass10FastDivmodES4_PiS5_S5_S5_S5_bbbi)
        .other          _ZN5flash32prepare_varlen_num_blocks_kernelILi8ELb1EEEviiiPKiS2_S2_S2_S2_S2_iiiiiN7cutlass10FastDivmodES4_PiS5_S5_S5_S5_bbbi,@"STO_CUDA_ENTRY STV_DEFAULT"
_ZN5flash32prepare_varlen_num_blocks_kernelILi8ELb1EEEviiiPKiS2_S2_S2_S2_S2_iiiiiN7cutlass10FastDivmodES4_PiS5_S5_S5_S5_bbbi:
.text._ZN5flash32prepare_varlen_num_blocks_kernelILi8ELb1EEEviiiPKiS2_S2_S2_S2_S2_iiiiiN7cutlass10FastDivmodES4_PiS5_S5_S5_S5_bbbi:
        /* <DEDUP_REMOVED lines=39> */
.L_x_213:
        /* <DEDUP_REMOVED lines=12> */
.L_x_216:
[----:B------:R-:W-:Y:S05]  /*0330*/  BSYNC.RECONVERGENT B1 ;  /* 0x0000000000017941 */ /* 0x000fea0003800200 */
.L_x_215:
[----:B-----5:R-:W1:Y:S02]  /*0340*/  SHFL.DOWN PT, R5, R8, 0x1, 0x1f ;  /* 0x08201f0008057f89 */ /* 0x020e6400000e0000 */
[----:B-1----:R-:W-:-:S07]  /*0350*/  IMAD.IADD R10, R5, 0x1, -R8 ;  /* 0x00000001050a7824 */ /* 0x002fce00078e0a08 */
.L_x_214:
[----:B------:R-:W-:Y:S05]  /*0360*/  BSYNC.RECONVERGENT B0 ;  /* 0x0000000000007941 */ /* 0x000fea0003800200 */
.L_x_212:
        /* <DEDUP_REMOVED lines=17> */
.L_x_218:
[----:B------:R-:W-:Y:S05]  /*0480*/  BSYNC.RECONVERGENT B0 ;  /* 0x0000000000007941 */ /* 0x000fea0003800200 */
.L_x_217:
        /* <DEDUP_REMOVED lines=19> */
.L_x_220:
        /* <DEDUP_REMOVED lines=11> */
.L_x_223:
[----:B------:R-:W-:Y:S05]  /*0670*/  BSYNC.RECONVERGENT B1 ;  /* 0x0000000000017941 */ /* 0x000fea0003800200 */
.L_x_222:
[----:B0----5:R-:W0:Y:S02]  /*0680*/  SHFL.DOWN PT, R9, R8, 0x1, 0x1f ;  /* 0x08201f0008097f89 */ /* 0x021e2400000e0000 */
[----:B0-----:R-:W-:-:S07]  /*0690*/  IMAD.IADD R6, R9, 0x1, -R8 ;  /* 0x0000000109067824 */ /* 0x001fce00078e0a08 */
.L_x_221:
[----:B------:R-:W-:Y:S05]  /*06a0*/  BSYNC.RECONVERGENT B0 ;  /* 0x0000000000007941 */ /* 0x000fea0003800200 */
.L_x_219:
        /* <DEDUP_REMOVED lines=11> */
.L_x_226:
[----:B------:R-:W-:Y:S05]  /*0760*/  BSYNC.RECONVERGENT B0 ;  /* 0x0000000000007941 */ /* 0x000fea0003800200 */
.L_x_225:
[----:B0----5:R-:W0:Y:S02]  /*0770*/  SHFL.DOWN PT, R9, R8, 0x1, 0x1f ;  /* 0x08201f0008097f89 */ /* 0x021e2400000e0000 */
[----:B0-----:R-:W-:-:S07]  /*0780*/  IMAD.IADD R4, R9, 0x1, -R8 ;  /* 0x0000000109047824 */ /* 0x001fce00078e0a08 */
.L_x_224:
        /* <DEDUP_REMOVED lines=12> */
.L_x_228:
[----:B-1----:R-:W-:Y:S05]  /*0850*/  BSYNC.RECONVERGENT B0 ;  /* 0x0000000000007941 */ /* 0x002fea0003800200 */
.L_x_227:
        /* <DEDUP_REMOVED lines=29> */
.L_x_231:
[----:B------:R-:W-:Y:S05]  /*0a30*/  BSYNC.RECONVERGENT B0 ;  /* 0x0000000000007941 */ /* 0x000fea0003800200 */
.L_x_230:
        /* <DEDUP_REMOVED lines=69> */
.L_x_229:
        /* <DEDUP_REMOVED lines=10> */
.L_x_233:
[----:B------:R-:W-:Y:S05]  /*0f30*/  BSYNC.RECONVERGENT B0 ;  /* 0x0000000000007941 */ /* 0x000fea0003800200 */
.L_x_232:
[----:B------:R-:W0:Y:S01]  /*0f40*/  S2UR UR5, SR_CgaCtaId ;  /* 0x00000000000579c3 */ /* 0x000e220000008800 */
[----:B------:R-:W-:Y:S01]  /*0f50*/  UMOV UR4, 0x400 ;  /* 0x0000040000047882 */ /* 0x000fe20000000000 */
[----:B------:R-:W-:Y:S01]  /*0f60*/  IMAD.MOV.U32 R2, RZ, RZ, 0x2 ;  /* 0x00000002ff027424 */ /* 0x000fe200078e00ff */
[----:B------:R-:W-:-:S04]  /*0f70*/  UIADD3 UR4, UPT, UPT, UR4, 0x10, URZ ;  /* 0x0000001004047890 */ /* 0x000fc8000fffe0ff */
[----:B0-----:R-:W-:-:S06]  /*0f80*/  ULEA UR4, UR5, UR4, 0x18 ;  /* 0x0000000405047291 */ /* 0x001fcc000f8ec0ff */
[----:B------:R-:W-:-:S07]  /*0f90*/  LEA R12, R0, UR4, 0x4 ;  /* 0x00000004000c7c11 */ /* 0x000fce000f8e20ff */
.L_x_240:
        /* <DEDUP_REMOVED lines=21> */
.L_x_236:
        /* <DEDUP_REMOVED lines=15> */
.L_x_235:
[----:B------:R-:W-:Y:S05]  /*11e0*/  BSYNC.RECONVERGENT B0 ;  /* 0x0000000000007941 */ /* 0x000fea0003800200 */
.L_x_234:
        /* <DEDUP_REMOVED lines=12> */
.L_x_238:
[----:B0-----:R-:W-:Y:S01]  /*12b0*/  IMAD.MOV.U32 R4, RZ, RZ, R8 ;  /* 0x000000ffff047224 */ /* 0x001fe200078e0008 */
[----:B------:R-:W-:Y:S01]  /*12c0*/  MOV R5, R9 ;  /* 0x0000000900057202 */ /* 0x000fe20000000f00 */
[----:B------:R-:W-:Y:S02]  /*12d0*/  IMAD.MOV.U32 R6, RZ, RZ, R10 ;  /* 0x000000ffff067224 */ /* 0x000fe400078e000a */
[----:B------:R-:W-:-:S07]  /*12e0*/  IMAD.MOV.U32 R7, RZ, RZ, R11 ;  /* 0x000000ffff077224 */ /* 0x000fce00078e000b */
.L_x_239:
[----:B------:R-:W-:Y:S05]  /*12f0*/  BSYNC.RECONVERGENT B0 ;  /* 0x0000000000007941 */ /* 0x000fea0003800200 */
.L_x_237:
        /* <DEDUP_REMOVED lines=13> */
.L_x_241:
        /* <DEDUP_REMOVED lines=27> */
.L_x_244:
[----:B------:R-:W-:Y:S05]  /*1580*/  BSYNC.RECONVERGENT B0 ;  /* 0x0000000000007941 */ /* 0x000fea0003800200 */
.L_x_243:
        /* <DEDUP_REMOVED lines=10> */
.L_x_242:
        /* <DEDUP_REMOVED lines=10> */
.L_x_245:
        /* <DEDUP_REMOVED lines=11> */
.L_x_380:


//--------------------- .text._ZN5flash32prepare_varlen_num_blocks_kernelILi4ELb1EEEviiiPKiS2_S2_S2_S2_S2_iiiiiN7cutlass10FastDivmodES4_PiS5_S5_S5_S5_bbbi --------------------------
	.section	.text._ZN5flash32prepare_varlen_num_blocks_kernelILi4ELb1EEEviiiPKiS2_S2_S2_S2_S2_iiiiiN7cutlass10FastDivmodES4_PiS5_S5_S5_S5_bbbi,"ax",@progbits
	.align	128
        .global         _ZN5flash32prepare_varlen_num_blocks_kernelILi4ELb1EEEviiiPKiS2_S2_S2_S2_S2_iiiiiN7cutlass10FastDivmodES4_PiS5_S5_S5_S5_bbbi
        .type           _ZN5flash32prepare_varlen_num_blocks_kernelILi4ELb1EEEviiiPKiS2_S2_S2_S2_S2_iiiiiN7cutlass10FastDivmodES4_PiS5_S5_S5_S5_bbbi,@function
        .size           _ZN5flash32prepare_varlen_num_blocks_kernelILi4ELb1EEEviiiPKiS2_S2_S2_S2_S2_iiiiiN7cutlass10FastDivmodES4_PiS5_S5_S5_S5_bbbi,(.L_x_381 - _ZN5flash32prepare_varlen_num_blocks_kernelILi4ELb1EEEviiiPKiS2_S2_S2_S2_S2_iiiiiN7cutlass10FastDivmodES4_PiS5_S5_S5_S5_bbbi)
        .other          _ZN5flash32prepare_varlen_num_blocks_kernelILi4ELb1EEEviiiPKiS2_S2_S2_S2_S2_iiiiiN7cutlass10FastDivmodES4_PiS5_S5_S5_S5_bbbi,@"STO_CUDA_ENTRY STV_DEFAULT"
_ZN5flash32prepare_varlen_num_blocks_kernelILi4ELb1EEEviiiPKiS2_S2_S2_S2_S2_iiiiiN7cutlass10FastDivmodES4_PiS5_S5_S5_S5_bbbi:
.text._ZN5flash32prepare_varlen_num_blocks_kernelILi4ELb1EEEviiiPKiS2_S2_S2_S2_S2_iiiiiN7cutlass10FastDivmodES4_PiS5_S5_S5_S5_bbbi:
        /* <DEDUP_REMOVED lines=39> */
.L_x_247:
        /* <DEDUP_REMOVED lines=12> */
.L_x_250:
[----:B------:R-:W-:Y:S05]  /*0330*/  BSYNC.RECONVERGENT B1 ;  /* 0x0000000000017941 */ /* 0x000fea0003800200 */
.L_x_249:
[----:B-----5:R-:W1:Y:S02]  /*0340*/  SHFL.DOWN PT, R5, R8, 0x1, 0x1f ;  /* 0x08201f0008057f89 */ /* 0x020e6400000e0000 */
[----:B-1----:R-:W-:-:S07]  /*0350*/  IMAD.IADD R10, R5, 0x1, -R8 ;  /* 0x00000001050a7824 */ /* 0x002fce00078e0a08 */
.L_x_248:
[----:B------:R-:W-:Y:S05]  /*0360*/  BSYNC.RECONVERGENT B0 ;  /* 0x0000000000007941 */ /* 0x000fea0003800200 */
.L_x_246:
        /* <DEDUP_REMOVED lines=17> */
.L_x_252:
[----:B------:R-:W-:Y:S05]  /*0480*/  BSYNC.RECONVERGENT B0 ;  /* 0x0000000000007941 */ /* 0x000fea0003800200 */
.L_x_251:
        /* <DEDUP_REMOVED lines=19> */
.L_x_254:
        /* <DEDUP_REMOVED lines=11> */
.L_x_257:
[----:B------:R-:W-:Y:S05]  /*0670*/  BSYNC.RECONVERGENT B1 ;  /* 0x0000000000017941 */ /* 0x000fea0003800200 */
.L_x_256:
[----:B0----5:R-:W0:Y:S02]  /*0680*/  SHFL.DOWN PT, R9, R8, 0x1, 0x1f ;  /* 0x08201f0008097f89 */ /* 0x021e2400000e0000 */
[----:B0-----:R-:W-:-:S07]  /*0690*/  IMAD.IADD R6, R9, 0x1, -R8 ;  /* 0x0000000109067824 */ /* 0x001fce00078e0a08 */
.L_x_255:
[----:B------:R-:W-:Y:S05]  /*06a0*/  BSYNC.RECONVERGENT B0 ;  /* 0x0000000000007941 */ /* 0x000fea0003800200 */
.L_x_253:
        /* <DEDUP_REMOVED lines=11> */
.L_x_260:
[----:B------:R-:W-:Y:S05]  /*0760*/  BSYNC.RECONVERGENT B0 ;  /* 0x0000000000007941 */ /* 0x000fea0003800200 */
.L_x_259:
[----:B0----5:R-:W0:Y:S02]  /*0770*/  SHFL.DOWN PT, R9, R8, 0x1, 0x1f ;  /* 0x08201f0008097f89 */ /* 0x021e2400000e0000 */
[----:B0-----:R-:W-:-:S07]  /*0780*/  IMAD.IADD R4, R9, 0x1, -R8 ;  /* 0x0000000109047824 */ /* 0x001fce00078e0a08 */
.L_x_258:
        /* <DEDUP_REMOVED lines=12> */
.L_x_262:
[----:B-1----:R-:W-:Y:S05]  /*0850*/  BSYNC.RECONVERGENT B0 ;  /* 0x0000000000007941 */ /* 0x002fea0003800200 */
.L_x_261:
        /* <DEDUP_REMOVED lines=29> */
.L_x_265:
[----:B------:R-:W-:Y:S05]  /*0a30*/  BSYNC.RECONVERGENT B0 ;  /* 0x0000000000007941 */ /* 0x000fea0003800200 */
.L_x_264:
        /* <DEDUP_REMOVED lines=69> */
.L_x_263:
        /* <DEDUP_REMOVED lines=10> */
.L_x_267:
[----:B------:R-:W-:Y:S05]  /*0f30*/  BSYNC.RECONVERGENT B0 ;  /* 0x0000000000007941 */ /* 0x000fea0003800200 */
.L_x_266:
[----:B------:R-:W0:Y:S01]  /*0f40*/  S2UR UR5, SR_CgaCtaId ;  /* 0x00000000000579c3 */ /* 0x000e220000008800 */
[----:B------:R-:W-:Y:S01]  /*0f50*/  UMOV UR4, 0x400 ;  /* 0x0000040000047882 */ /* 0x000fe20000000000 */
[----:B------:R-:W-:Y:S01]  /*0f60*/  IMAD.MOV.U32 R2, RZ, RZ, 0x2 ;  /* 0x00000002ff027424 */ /* 0x000fe200078e00ff */
[----:B------:R-:W-:-:S04]  /*0f70*/  UIADD3 UR4, UPT, UPT, UR4, 0x10, URZ ;  /* 0x0000001004047890 */ /* 0x000fc8000fffe0ff */
[----:B0-----:R-:W-:-:S06]  /*0f80*/  ULEA UR4, UR5, UR4, 0x18 ;  /* 0x0000000405047291 */ /* 0x001fcc000f8ec0ff */
[----:B------:R-:W-:-:S07]  /*0f90*/  LEA R12, R0, UR4, 0x4 ;  /* 0x00000004000c7c11 */ /* 0x000fce000f8e20ff */
.L_x_274:
        /* <DEDUP_REMOVED lines=21> */
.L_x_270:
        /* <DEDUP_REMOVED lines=15> */
.L_x_269:
[----:B------:R-:W-:Y:S05]  /*11e0*/  BSYNC.RECONVERGENT B0 ;  /* 0x0000000000007941 */ /* 0x000fea0003800200 */
.L_x_268:
        /* <DEDUP_REMOVED lines=12> */
.L_x_272:
[----:B0-----:R-:W-:Y:S01]  /*12b0*/  IMAD.MOV.U32 R4, RZ, RZ, R8 ;  /* 0x000000ffff047224 */ /* 0x001fe200078e0008 */
[----:B------:R-:W-:Y:S01]  /*12c0*/  MOV R5, R9 ;  /* 0x0000000900057202 */ /* 0x000fe20000000f00 */
[----:B------:R-:W-:Y:S02]  /*12d0*/  IMAD.MOV.U32 R6, RZ, RZ, R10 ;  /* 0x000000ffff067224 */ /* 0x000fe400078e000a */
[----:B------:R-:W-:-:S07]  /*12e0*/  IMAD.MOV.U32 R7, RZ, RZ, R11 ;  /* 0x000000ffff077224 */ /* 0x000fce00078e000b */
.L_x_273:
[----:B------:R-:W-:Y:S05]  /*12f0*/  BSYNC.RECONVERGENT B0 ;  /* 0x0000000000007941 */ /* 0x000fea0003800200 */
.L_x_271:
        /* <DEDUP_REMOVED lines=13> */
.L_x_275:
        /* <DEDUP_REMOVED lines=27> */
.L_x_278:
[----:B------:R-:W-:Y:S05]  /*1580*/  BSYNC.RECONVERGENT B0 ;  /* 0x0000000000007941 */ /* 0x000fea0003800200 */
.L_x_277:
        /* <DEDUP_REMOVED lines=10> */
.L_x_276:
        /* <DEDUP_REMOVED lines=10> */
.L_x_279:
        /* <DEDUP_REMOVED lines=11> */
.L_x_381:


//--------------------- .text._ZN5flash32prepare_varlen_num_blocks_kernelILi2ELb1EEEviiiPKiS2_S2_S2_S2_S2_iiiiiN7cutlass10FastDivmodES4_PiS5_S5_S5_S5_bbbi --------------------------
	.section	.text._ZN5flash32prepare_varlen_num_blocks_kernelILi2ELb1EEEviiiPKiS2_S2_S2_S2_S2_iiiiiN7cutlass10FastDivmodES4_PiS5_S5_S5_S5_bbbi,"ax",@progbits
	.align	128
        .global         _ZN5flash32prepare_varlen_num_blocks_kernelILi2ELb1EEEviiiPKiS2_S2_S2_S2_S2_iiiiiN7cutlass10FastDivmodES4_PiS5_S5_S5_S5_bbbi
        .type           _ZN5flash32prepare_varlen_num_blocks_kernelILi2ELb1EEEviiiPKiS2_S2_S2_S2_S2_iiiiiN7cutlass10FastDivmodES4_PiS5_S5_S5_S5_bbbi,@function
        .size           _ZN5flash32prepare_varlen_num_blocks_kernelILi2ELb1EEEviiiPKiS2_S2_S2_S2_S2_iiiiiN7cutlass10FastDivmodES4_PiS5_S5_S5_S5_bbbi,(.L_x_382 - _ZN5flash32prepare_varlen_num_blocks_kernelILi2ELb1EEEviiiPKiS2_S2_S2_S2_S2_iiiiiN7cutlass10FastDivmodES4_PiS5_S5_S5_S5_bbbi)
        .other          _ZN5flash32prepare_varlen_num_blocks_kernelILi2ELb1EEEviiiPKiS2_S2_S2_S2_S2_iiiiiN7cutlass10FastDivmodES4_PiS5_S5_S5_S5_bbbi,@"STO_CUDA_ENTRY STV_DEFAULT"
_ZN5flash32prepare_varlen_num_blocks_kernelILi2ELb1EEEviiiPKiS2_S2_S2_S2_S2_iiiiiN7cutlass10FastDivmodES4_PiS5_S5_S5_S5_bbbi:
.text._ZN5flash32prepare_varlen_num_blocks_kernelILi2ELb1EEEviiiPKiS2_S2_S2_S2_S2_iiiiiN7cutlass10FastDivmodES4_PiS5_S5_S5_S5_bbbi:
        /* <DEDUP_REMOVED lines=39> */
.L_x_281:
        /* <DEDUP_REMOVED lines=12> */
.L_x_284:
[----:B------:R-:W-:Y:S05]  /*0330*/  BSYNC.RECONVERGENT B1 ;  /* 0x0000000000017941 */ /* 0x000fea0003800200 */
.L_x_283:
[----:B-----5:R-:W1:Y:S02]  /*0340*/  SHFL.DOWN PT, R5, R8, 0x1, 0x1f ;  /* 0x08201f0008057f89 */ /* 0x020e6400000e0000 */
[----:B-1----:R-:W-:-:S07]  /*0350*/  IMAD.IADD R10, R5, 0x1, -R8 ;  /* 0x00000001050a7824 */ /* 0x002fce00078e0a08 */
.L_x_282:
[----:B------:R-:W-:Y:S05]  /*0360*/  BSYNC.RECONVERGENT B0 ;  /* 0x0000000000007941 */ /* 0x000fea0003800200 */
.L_x_280:
        /* <DEDUP_REMOVED lines=17> */
.L_x_286:
[----:B------:R-:W-:Y:S05]  /*0480*/  BSYNC.RECONVERGENT B0 ;  /* 0x0000000000007941 */ /* 0x000fea0003800200 */
.L_x_285:
        /* <DEDUP_REMOVED lines=19> */
.L_x_288:
        /* <DEDUP_REMOVED lines=11> */
.L_x_291:
[----:B------:R-:W-:Y:S05]  /*0670*/  BSYNC.RECONVERGENT B1 ;  /* 0x0000000000017941 */ /* 0x000fea0003800200 */
.L_x_290:
[----:B0----5:R-:W0:Y:S02]  /*0680*/  SHFL.DOWN PT, R9, R8, 0x1, 0x1f ;  /* 0x08201f0008097f89 */ /* 0x021e2400000e0000 */
[----:B0-----:R-:W-:-:S07]  /*0690*/  IMAD.IADD R6, R9, 0x1, -R8 ;  /* 0x0000000109067824 */ /* 0x001fce00078e0a08 */
.L_x_289:
[----:B------:R-:W-:Y:S05]  /*06a0*/  BSYNC.RECONVERGENT B0 ;  /* 0x0000000000007941 */ /* 0x000fea0003800200 */
.L_x_287:
        /* <DEDUP_REMOVED lines=11> */
.L_x_294:
[----:B------:R-:W-:Y:S05]  /*0760*/  BSYNC.RECONVERGENT B0 ;  /* 0x0000000000007941 */ /* 0x000fea0003800200 */
.L_x_293:
[----:B0----5:R-:W0:Y:S02]  /*0770*/  SHFL.DOWN PT, R9, R8, 0x1, 0x1f ;  /* 0x08201f0008097f89 */ /* 0x021e2400000e0000 */
[----:B0-----:R-:W-:-:S07]  /*0780*/  IMAD.IADD R4, R9, 0x1, -R8 ;  /* 0x0000000109047824 */ /* 0x001fce00078e0a08 */
.L_x_292:
        /* <DEDUP_REMOVED lines=12> */
.L_x_296:
[----:B-1----:R-:W-:Y:S05]  /*0850*/  BSYNC.RECONVERGENT B0 ;  /* 0x0000000000007941 */ /* 0x002fea0003800200 */
.L_x_295:
        /* <DEDUP_REMOVED lines=29> */
.L_x_299:
[----:B------:R-:W-:Y:S05]  /*0a30*/  BSYNC.RECONVERGENT B0 ;  /* 0x0000000000007941 */ /* 0x000fea0003800200 */
.L_x_298:
        /* <DEDUP_REMOVED lines=69> */
.L_x_297:
        /* <DEDUP_REMOVED lines=10> */
.L_x_301:
[----:B------:R-:W-:Y:S05]  /*0f30*/  BSYNC.RECONVERGENT B0 ;  /* 0x0000000000007941 */ /* 0x000fea0003800200 */
.L_x_300:
[----:B------:R-:W0:Y:S01]  /*0f40*/  S2UR UR5, SR_CgaCtaId ;  /* 0x00000000000579c3 */ /* 0x000e220000008800 */
[----:B------:R-:W-:Y:S01]  /*0f50*/  UMOV UR4, 0x400 ;  /* 0x0000040000047882 */ /* 0x000fe20000000000 */
[----:B------:R-:W-:Y:S01]  /*0f60*/  IMAD.MOV.U32 R2, RZ, RZ, 0x2 ;  /* 0x00000002ff027424 */ /* 0x000fe200078e00ff */
[----:B------:R-:W-:-:S04]  /*0f70*/  UIADD3 UR4, UPT, UPT, UR4, 0x10, URZ ;  /* 0x0000001004047890 */ /* 0x000fc8000fffe0ff */
[----:B0-----:R-:W-:-:S06]  /*0f80*/  ULEA UR4, UR5, UR4, 0x18 ;  /* 0x0000000405047291 */ /* 0x001fcc000f8ec0ff */
[----:B------:R-:W-:-:S07]  /*0f90*/  LEA R12, R0, UR4, 0x4 ;  /* 0x00000004000c7c11 */ /* 0x000fce000f8e20ff */
.L_x_308:
        /* <DEDUP_REMOVED lines=21> */
.L_x_304:
        /* <DEDUP_REMOVED lines=15> */
.L_x_303:
[----:B------:R-:W-:Y:S05]  /*11e0*/  BSYNC.RECONVERGENT B0 ;  /* 0x0000000000007941 */ /* 0x000fea0003800200 */
.L_x_302:
        /* <DEDUP_REMOVED lines=12> */
.L_x_306:
[----:B0-----:R-:W-:Y:S01]  /*12b0*/  IMAD.MOV.U32 R4, RZ, RZ, R8 ;  /* 0x000000ffff047224 */ /* 0x001fe200078e0008 */
[----:B------:R-:W-:Y:S01]  /*12c0*/  MOV R5, R9 ;  /* 0x0000000900057202 */ /* 0x000fe20000000f00 */
[----:B------:R-:W-:Y:S02]  /*12d0*/  IMAD.MOV.U32 R6, RZ, RZ, R10 ;  /* 0x000000ffff067224 */ /* 0x000fe400078e000a */
[----:B------:R-:W-:-:S07]  /*12e0*/  IMAD.MOV.U32 R7, RZ, RZ, R11 ;  /* 0x000000ffff077224 */ /* 0x000fce00078e000b */
.L_x_307:
[----:B------:R-:W-:Y:S05]  /*12f0*/  BSYNC.RECONVERGENT B0 ;  /* 0x0000000000007941 */ /* 0x000fea0003800200 */
.L_x_305:
        /* <DEDUP_REMOVED lines=13> */
.L_x_309:
        /* <DEDUP_REMOVED lines=27> */
.L_x_312:
[----:B------:R-:W-:Y:S05]  /*1580*/  BSYNC.RECONVERGENT B0 ;  /* 0x0000000000007941 */ /* 0x000fea0003800200 */
.L_x_311:
        /* <DEDUP_REMOVED lines=10> */
.L_x_310:
        /* <DEDUP_REMOVED lines=10> */
.L_x_313:
        /* <DEDUP_REMOVED lines=11> */
.L_x_382:


//--------------------- .text._ZN5flash32prepare_varlen_num_blocks_kernelILi1ELb1EEEviiiPKiS2_S2_S2_S2_S2_iiiiiN7cutlass10FastDivmodES4_PiS5_S5_S5_S5_bbbi --------------------------
	.section	.text._ZN5flash32prepare_varlen_num_blocks_kernelILi1ELb1EEEviiiPKiS2_S2_S2_S2_S2_iiiiiN7cutlass10FastDivmodES4_PiS5_S5_S5_S5_bbbi,"ax",@progbits
	.align	128
        .global         _ZN5flash32prepare_varlen_num_blocks_kernelILi1ELb1EEEviiiPKiS2_S2_S2_S2_S2_iiiiiN7cutlass10FastDivmodES4_PiS5_S5_S5_S5_bbbi
        .type           _ZN5flash32prepare_varlen_num_blocks_kernelILi1ELb1EEEviiiPKiS2_S2_S2_S2_S2_iiiiiN7cutlass10FastDivmodES4_PiS5_S5_S5_S5_bbbi,@function
        .size           _ZN5flash32prepare_varlen_num_blocks_kernelILi1ELb1EEEviiiPKiS2_S2_S2_S2_S2_iiiiiN7cutlass10FastDivmodES4_PiS5_S5_S5_S5_bbbi,(.L_x_383 - _ZN5flash32prepare_varlen_num_blocks_kernelILi1ELb1EEEviiiPKiS2_S2_S2_S2_S2_iiiiiN7cutlass10FastDivmodES4_PiS5_S5_S5_S5_bbbi)
        .other          _ZN5flash32prepare_varlen_num_blocks_kernelILi1ELb1EEEviiiPKiS2_S2_S2_S2_S2_iiiiiN7cutlass10FastDivmodES4_PiS5_S5_S5_S5_bbbi,@"STO_CUDA_ENTRY STV_DEFAULT"
_ZN5flash32prepare_varlen_num_blocks_kernelILi1ELb1EEEviiiPKiS2_S2_S2_S2_S2_iiiiiN7cutlass10FastDivmodES4_PiS5_S5_S5_S5_bbbi:
.text._ZN5flash32prepare_varlen_num_blocks_kernelILi1ELb1EEEviiiPKiS2_S2_S2_S2_S2_iiiiiN7cutlass10FastDivmodES4_PiS5_S5_S5_S5_bbbi:
        /* <DEDUP_REMOVED lines=26> */
[----:B------:R-:W-:Y:S01]  /*01a0*/  IMAD R11, R11, 0x1f, R2 ;  /* 0x0000001f0b0b7824 */ /* 0x000fe200078e0202 */
[----:B------:R-:W-:Y:S01]  /*01b0*/  LOP3.LUT R2, R4, 0x1f, RZ, 0xc0, !PT ;  /* 0x0000001f04027812 */ /* 0x000fe200078ec0ff */
[----:B-----5:R-:W-:Y:S01]  /*01c0*/  IMAD.U32 R0, RZ, RZ, UR10 ;  /* 0x0000000aff007e24 */ /* 0x020fe2000f8e00ff */
        /* <DEDUP_REMOVED lines=10> */
.L_x_315:
        /* <DEDUP_REMOVED lines=12> */
.L_x_318:
[----:B------:R-:W-:Y:S05]  /*0330*/  BSYNC.RECONVERGENT B1 ;  /* 0x0000000000017941 */ /* 0x000fea0003800200 */
.L_x_317:
[----:B0----5:R-:W0:Y:S02]  /*0340*/  SHFL.DOWN PT, R7, R6, 0x1, 0x1f ;  /* 0x08201f0006077f89 */ /* 0x021e2400000e0000 */
[----:B0-----:R-:W-:-:S07]  /*0350*/  IMAD.IADD R8, R7, 0x1, -R6 ;  /* 0x0000000107087824 */ /* 0x001fce00078e0a06 */
.L_x_316:
[----:B------:R-:W-:Y:S05]  /*0360*/  BSYNC.RECONVERGENT B0 ;  /* 0x0000000000007941 */ /* 0x000fea0003800200 */
.L_x_314:
[----:B------:R-:W2:Y:S01]  /*0370*/  LDCU UR9, c[0x0][0x3c0] ;  /* 0x00007800ff0977ac */ /* 0x000ea20008000800 */
[----:B------:R-:W-:Y:S01]  /*0380*/  BSSY.RECONVERGENT B0, `(.L_x_319) ;  /* 0x0000010000007945 */ /* 0x000fe20003800200 */
[----:B------:R-:W-:Y:S01]  /*0390*/  IMAD.MOV.U32 R9, RZ, RZ, RZ ;  /* 0x000000ffff097224 */ /* 0x000fe200078e00ff */
[----:B--2---:R-:W-:-:S04]  /*03a0*/  ISETP.GE.AND P2, PT, R11, UR9, PT ;  /* 0x000000090b007c0c */ /* 0x004fc8000bf46270 */
[----:B------:R-:W-:-:S13]  /*03b0*/  ISETP.EQ.OR P1, PT, R2, 0x1f, P2 ;  /* 0x0000001f0200780c */ /* 0x000fda0001722670 */
[----:B------:R-:W-:Y:S05]  /*03c0*/  @P1 BRA `(.L_x_320) ;  /* 0x00000000002c1947 */ /* 0x000fea0003800000 */
[----:B01----:R-:W0:Y:S01]  /*03d0*/  LDC R7, c[0x0][0x3d4] ;  /* 0x0000f500ff077b82 */ /* 0x003e220000000800 */
        /* <DEDUP_REMOVED lines=10> */
.L_x_320:
[----:B------:R-:W-:Y:S05]  /*0480*/  BSYNC.RECONVERGENT B0 ;  /* 0x0000000000007941 */ /* 0x000fea0003800200 */
.L_x_319:
        /* <DEDUP_REMOVED lines=9> */
[----:B-----5:R-:W-:Y:S02]  /*0520*/  IMAD.MOV.U32 R8, RZ, RZ, -0x1 ;  /* 0xffffffffff087424 */ /* 0x020fe400078e00ff */
        /* <DEDUP_REMOVED lines=9> */
.L_x_322:
        /* <DEDUP_REMOVED lines=11> */
.L_x_325:
[----:B------:R-:W-:Y:S05]  /*0670*/  BSYNC.RECONVERGENT B1 ;  /* 0x0000000000017941 */ /* 0x000fea0003800200 */
.L_x_324:
[----:B-----5:R-:W1:Y:S02]  /*0680*/  SHFL.DOWN PT, R5, R6, 0x1, 0x1f ;  /* 0x08201f0006057f89 */ /* 0x020e6400000e0000 */
[----:B-1----:R-:W-:-:S07]  /*0690*/  IMAD.IADD R5, R5, 0x1, -R6 ;  /* 0x0000000105057824 */ /* 0x002fce00078e0a06 */
.L_x_323:
[----:B------:R-:W-:Y:S05]  /*06a0*/  BSYNC.RECONVERGENT B0 ;  /* 0x0000000000007941 */ /* 0x000fea0003800200 */
.L_x_321:
[----:B------:R-:W2:Y:S02]  /*06b0*/  LDCU.64 UR4, c[0x0][0x3a0] ;  /* 0x00007400ff0477ac */ /* 0x000ea40008000a00 */
[----:B--2---:R-:W-:-:S04]  /*06c0*/  UISETP.NE.U32.AND UP0, UPT, UR4, URZ, UPT ;  /* 0x000000ff0400728c */ /* 0x004fc8000bf05070 */
[----:B------:R-:W-:-:S09]  /*06d0*/  UISETP.NE.AND.EX UP0, UPT, UR5, URZ, UPT, UP0 ;  /* 0x000000ff0500728c */ /* 0x000fd2000bf05300 */
[----:B------:R-:W-:Y:S05]  /*06e0*/  BRA.U !UP0, `(.L_x_326) ;  /* 0x0000000108287547 */ /* 0x000fea000b800000 */
[----:B------:R-:W-:Y:S01]  /*06f0*/  ISETP.GT.AND P0, PT, R11, UR9, PT ;  /* 0x000000090b007c0c */ /* 0x000fe2000bf04270 */
[----:B------:R-:W-:Y:S01]  /*0700*/  BSSY.RECONVERGENT B0, `(.L_x_327) ;  /* 0x0000006000007945 */ /* 0x000fe20003800200 */
[----:B-1----:R-:W-:-:S11]  /*0710*/  IMAD.MOV.U32 R6, RZ, RZ, RZ ;  /* 0x000000ffff067224 */ /* 0x002fd600078e00ff */
[----:B------:R-:W-:Y:S05]  /*0720*/  @P0 BRA `(.L_x_328) ;  /* 0x00000000000c0947 */ /* 0x000fea0003800000 */
[----:B0-----:R-:W0:Y:S02]  /*0730*/  LDC.64 R6, c[0x0][0x3a0] ;  /* 0x0000e800ff067b82 */ /* 0x001e240000000a00 */
[----:B0-----:R-:W-:-:S06]  /*0740*/  IMAD.WIDE.U32 R6, R11, 0x4, R6 ;  /* 0x000000040b067825 */ /* 0x001fcc00078e0006 */
[----:B------:R1:W5:Y:S02]  /*0750*/  LDG.E R6, desc[UR6][R6.64] ;  /* 0x0000000606067981 */ /* 0x000364000c1e1900 */
.L_x_328:
[----:B------:R-:W-:Y:S05]  /*0760*/  BSYNC.RECONVERGENT B0 ;  /* 0x0000000000007941 */ /* 0x000fea0003800200 */
.L_x_327:
[----:B01---5:R-:W0:Y:S02]  /*0770*/  SHFL.DOWN PT, R7, R6, 0x1, 0x1f ;  /* 0x08201f0006077f89 */ /* 0x023e2400000e0000 */
[----:B0-----:R-:W-:-:S07]  /*0780*/  IMAD.IADD R0, R7, 0x1, -R6 ;  /* 0x0000000107007824 */ /* 0x001fce00078e0a06 */
.L_x_326:
[----:B------:R-:W2:Y:S01]  /*0790*/  LDCU UR8, c[0x0][0x3d0] ;  /* 0x00007a00ff0877ac */ /* 0x000ea20008000800 */
[----:B------:R-:W-:Y:S01]  /*07a0*/  BSSY.RECONVERGENT B0, `(.L_x_329) ;  /* 0x000000b000007945 */ /* 0x000fe20003800200 */
[----:B-1----:R-:W-:-:S03]  /*07b0*/  IMAD.MOV.U32 R6, RZ, RZ, RZ ;  /* 0x000000ffff067224 */ /* 0x002fc600078e00ff */
[----:B------:R-:W-:Y:S05]  /*07c0*/  @P1 BRA `(.L_x_330) ;  /* 0x0000000000201947 */ /* 0x000fea0003800000 */
[----:B------:R-:W1:Y:S02]  /*07d0*/  LDC R6, c[0x0][0x3e0] ;  /* 0x0000f800ff067b82 */ /* 0x000e640000000800 */
[----:B-1----:R-:W-:Y:S02]  /*07e0*/  ISETP.NE.AND P0, PT, R6, 0x1, PT ;  /* 0x000000010600780c */ /* 0x002fe40003f05270 */
[----:B-----5:R-:W-:-:S05]  /*07f0*/  IADD3 R5, PT, PT, R5, R6, R8 ;  /* 0x0000000605057210 */ /* 0x020fca0007ffe008 */
[----:B------:R-:W-:-:S06]  /*0800*/  IMAD.IADD R6, R5, 0x1, R0 ;  /* 0x0000000105067824 */ /* 0x000fcc00078e0200 */
[----:B0-----:R-:W0:Y:S08]  /*0810*/  @P0 LDC R7, c[0x0][0x3e4] ;  /* 0x0000f900ff070b82 */ /* 0x001e300000000800 */
[----:B------:R-:W1:Y:S01]  /*0820*/  @P0 LDC R13, c[0x0][0x3e8] ;  /* 0x0000fa00ff0d0b82 */ /* 0x000e620000000800 */
[----:B0-----:R-:W-:-:S05]  /*0830*/  @P0 IMAD.HI.U32 R0, R6, R7, RZ ;  /* 0x0000000706000227 */ /* 0x001fca00078e00ff */
[----:B-1----:R-:W-:-:S07]  /*0840*/  @P0 SHF.R.U32.HI R6, RZ, R13, R0 ;  /* 0x0000000dff060219 */ /* 0x002fce0000011600 */
.L_x_330:
[----:B--2---:R-:W-:Y:S05]  /*0850*/  BSYNC.RECONVERGENT B0 ;  /* 0x0000000000007941 */ /* 0x004fea0003800200 */
.L_x_329:
        /* <DEDUP_REMOVED lines=8> */
[----:B-----5:R-:W1:Y:S02]  /*08e0*/  SHFL.DOWN PT, R5, R0, 0x10, 0x1f ;  /* 0x0a001f0000057f89 */ /* 0x020e6400000e0000 */
[----:B-1----:R-:W-:-:S05]  /*08f0*/  IMAD.IADD R5, R0, 0x1, R5 ;  /* 0x0000000100057824 */ /* 0x002fca00078e0205 */
[----:B------:R-:W1:Y:S02]  /*0900*/  SHFL.DOWN PT, R8, R5, 0x8, 0x1f ;  /* 0x09001f0005087f89 */ /* 0x000e6400000e0000 */
[----:B-1----:R-:W-:-:S05]  /*0910*/  IMAD.IADD R8, R5, 0x1, R8 ;  /* 0x0000000105087824 */ /* 0x002fca00078e0208 */
[----:B0-----:R-:W0:Y:S02]  /*0920*/  SHFL.DOWN PT, R7, R8, 0x4, 0x1f ;  /* 0x08801f0008077f89 */ /* 0x001e2400000e0000 */
        /* <DEDUP_REMOVED lines=16> */
.L_x_333:
[----:B------:R-:W-:Y:S05]  /*0a30*/  BSYNC.RECONVERGENT B0 ;  /* 0x0000000000007941 */ /* 0x000fea0003800200 */
.L_x_332:
[----:B------:R-:W1:Y:S08]  /*0a40*/  S2UR UR5, SR_CgaCtaId ;  /* 0x00000000000579c3 */ /* 0x000e700000008800 */
[----:B------:R-:W-:Y:S06]  /*0a50*/  BAR.SYNC.DEFER_BLOCKING 0x0 ;  /* 0x0000000000007b1d */ /* 0x000fec0000010000 */
[----:B------:R-:W-:-:S02]  /*0a60*/  UMOV UR4, 0x400 ;  /* 0x0000040000047882 */ /* 0x000fc40000000000 */
[----:B-1----:R-:W-:Y:S01]  /*0a70*/  ULEA UR4, UR5, UR4, 0x18 ;  /* 0x0000000405047291 */ /* 0x002fe2000f8ec0ff */
[----:B------:R-:W1:Y:S08]  /*0a80*/  LDCU UR5, c[0x0][0x3cc] ;  /* 0x00007980ff0577ac */ /* 0x000e700008000800 */
[----:B0-----:R-:W0:Y:S02]  /*0a90*/  LDS R0, [UR4] ;  /* 0x00000004ff007984 */ /* 0x001e240008000800 */
[----:B------:R-:W2:Y:S01]  /*0aa0*/  LDCU UR4, c[0x0][0x3c4] ;  /* 0x00007880ff0477ac */ /* 0x000ea20008000800 */
[----:B-1----:R-:W-:-:S06]  /*0ab0*/  I2FP.F32.S32 R7, UR5 ;  /* 0x0000000500077c45 */ /* 0x002fcc0008201400 */
[----:B------:R-:W1:Y:S01]  /*0ac0*/  MUFU.RCP R7, R7 ;  /* 0x0000000700077308 */ /* 0x000e620000001000 */
[----:B--2---:R-:W-:Y:S02]  /*0ad0*/  I2FP.F32.S32 R5, UR4 ;  /* 0x0000000400057c45 */ /* 0x004fe40008201400 */
[----:B0-----:R-:W-:-:S05]  /*0ae0*/  I2FP.F32.S32 R0, R0 ;  /* 0x0000000000007245 */ /* 0x001fca0000201400 */
[----:B------:R-:W-:-:S04]  /*0af0*/  FMUL.FTZ R0, R0, 1.1000000238418579102 ;  /* 0x3f8ccccd00007820 */ /* 0x000fc80000410000 */
[----:B------:R-:W-:-:S04]  /*0b00*/  FMUL.FTZ R0, R0, R5 ;  /* 0x0000000500007220 */ /* 0x000fc80000410000 */
[----:B-1----:R-:W-:Y:S01]  /*0b10*/  FMUL.FTZ R5, R0, R7 ;  /* 0x0000000700057220 */ /* 0x002fe20000410000 */
[----:B------:R-:W-:-:S05]  /*0b20*/  VIADD R0, R6, 0xffffffff ;  /* 0xffffffff06007836 */ /* 0x000fca0000000000 */
        /* <DEDUP_REMOVED lines=10> */
[----:B------:R-:W-:Y:S02]  /*0bd0*/  IMAD.MOV R10, RZ, RZ, -R6 ;  /* 0x000000ffff0a7224 */ /* 0x000fe400078e0a06 */
[----:B------:R-:W-:Y:S02]  /*0be0*/  IMAD.MOV.U32 R6, RZ, RZ, RZ ;  /* 0x000000ffff067224 */ /* 0x000fe400078e00ff */
[----:B------:R-:W0:Y:S02]  /*0bf0*/  F2I.FTZ.U32.TRUNC.NTZ R7, R7 ;  /* 0x0000000700077305 */ /* 0x000e24000021f000 */
[----:B0-----:R-:W-:-:S04]  /*0c00*/  IMAD.MOV R13, RZ, RZ, -R7 ;  /* 0x000000ffff0d7224 */ /* 0x001fc800078e0a07 */
[----:B------:R-:W-:-:S04]  /*0c10*/  IMAD R13, R13, R12, RZ ;  /* 0x0000000c0d0d7224 */ /* 0x000fc800078e02ff */
[----:B------:R-:W-:-:S04]  /*0c20*/  IMAD.HI.U32 R6, R7, R13, R6 ;  /* 0x0000000d07067227 */ /* 0x000fc800078e0006 */
        /* <DEDUP_REMOVED lines=15> */
[-C--:B------:R-:W-:Y:S02]  /*0d20*/  IABS R12, R15.reuse ;  /* 0x0000000f000c7213 */ /* 0x080fe40000000000 */
[----:B------:R-:W0:Y:S02]  /*0d30*/  I2F.RP R5, R8 ;  /* 0x0000000800057306 */ /* 0x000e240000209400 */
        /* <DEDUP_REMOVED lines=12> */
[----:B------:R-:W-:Y:S02]  /*0e00*/  IMAD R5, R7, R5, R10 ;  /* 0x0000000507057224 */ /* 0x000fe400078e020a */
[----:B------:R-:W-:-:S03]  /*0e10*/  IMAD.MOV.U32 R10, RZ, RZ, R15 ;  /* 0x000000ffff0a7224 */ /* 0x000fc600078e000f */
[----:B------:R-:W-:-:S13]  /*0e20*/  ISETP.GT.U32.AND P3, PT, R8, R5, PT ;  /* 0x000000050800720c */ /* 0x000fda0003f64070 */
[----:B------:R-:W-:Y:S02]  /*0e30*/  @!P3 IMAD.IADD R5, R5, 0x1, -R8 ;  /* 0x000000010505b824 */ /* 0x000fe400078e0a08 */
[----:B------:R-:W-:Y:S01]  /*0e40*/  @!P3 VIADD R7, R7, 0x1 ;  /* 0x000000010707b836 */ /* 0x000fe20000000000 */
[----:B------:R-:W-:Y:S02]  /*0e50*/  ISETP.NE.AND P3, PT, R15, RZ, PT ;  /* 0x000000ff0f00720c */ /* 0x000fe40003f65270 */
[----:B------:R-:W-:-:S13]  /*0e60*/  ISETP.GE.U32.AND P0, PT, R5, R8, PT ;  /* 0x000000080500720c */ /* 0x000fda0003f06070 */
[----:B------:R-:W-:-:S04]  /*0e70*/  @P0 VIADD R7, R7, 0x1 ;  /* 0x0000000107070836 */ /* 0x000fc80000000000 */
[----:B------:R-:W-:-:S04]  /*0e80*/  IMAD.MOV.U32 R6, RZ, RZ, R7 ;  /* 0x000000ffff067224 */ /* 0x000fc800078e0007 */
[----:B------:R-:W-:Y:S01]  /*0e90*/  @!P2 IMAD.MOV R6, RZ, RZ, -R6 ;  /* 0x000000ffff06a224 */ /* 0x000fe200078e0a06 */
[----:B------:R-:W-:-:S07]  /*0ea0*/  @!P3 LOP3.LUT R6, RZ, R15, RZ, 0x33, !PT ;  /* 0x0000000fff06b212 */ /* 0x000fce00078e33ff */
.L_x_331:
[----:B------:R-:W-:Y:S01]  /*0eb0*/  BSSY.RECONVERGENT B0, `(.L_x_334) ;  /* 0x000000a000007945 */ /* 0x000fe20003800200 */
[----:B------:R-:W-:-:S03]  /*0ec0*/  IMAD.MOV.U32 R8, RZ, RZ, -0x80000000 ;  /* 0x80000000ff087424 */ /* 0x000fc600078e00ff */
[----:B------:R-:W-:Y:S05]  /*0ed0*/  @P1 BRA `(.L_x_335) ;  /* 0x00000000001c1947 */ /* 0x000fea0003800000 */
[----:B------:R-:W1:Y:S01]  /*0ee0*/  LDCU.S8 UR4, c[0x0][0x419] ;  /* 0x00008320ff0477ac */ /* 0x000e620008000200 */
[----:B------:R-:W-:Y:S01]  /*0ef0*/  IMAD.MOV.U32 R8, RZ, RZ, R6 ;  /* 0x000000ffff087224 */ /* 0x000fe200078e0006 */
[----:B-1----:R-:W-:-:S13]  /*0f00*/  ISETP.NE.AND P0, PT, RZ, UR4, PT ;  /* 0x00000004ff007c0c */ /* 0x002fda000bf05270 */
[----:B------:R-:W1:Y:S08]  /*0f10*/  @P0 LDC R0, c[0x0][0x3d4] ;  /* 0x0000f500ff000b82 */ /* 0x000e700000000800 */
[----:B0-----:R-:W0:Y:S01]  /*0f20*/  @P0 LDC R7, c[0x0][0x3e0] ;  /* 0x0000f800ff070b82 */ /* 0x001e220000000800 */
[----:B-1---5:R-:W-:-:S04]  /*0f30*/  @P0 IMAD R5, R9, R0, RZ ;  /* 0x0000000009050224 */ /* 0x022fc800078e02ff */
[----:B0-----:R-:W-:-:S07]  /*0f40*/  @P0 IMAD R8, R6, R7, -R5 ;  /* 0x0000000706080224 */ /* 0x001fce00078e0a05 */
.L_x_335:
[----:B------:R-:W-:Y:S05]  /*0f50*/  BSYNC.RECONVERGENT B0 ;  /* 0x0000000000007941 */ /* 0x000fea0003800200 */
.L_x_334:
[C---:B------:R-:W-:Y:S01]  /*0f60*/  LOP3.LUT R0, R4.reuse, 0x3fe, RZ, 0xc0, !PT ;  /* 0x000003fe04007812 */ /* 0x040fe200078ec0ff */
[----:B------:R-:W1:Y:S01]  /*0f70*/  S2UR UR5, SR_CgaCtaId ;  /* 0x00000000000579c3 */ /* 0x000e620000008800 */
[----:B------:R-:W-:-:S07]  /*0f80*/  LOP3.LUT R12, R4, 0x1, RZ, 0xc0, !PT ;  /* 0x00000001040c7812 */ /* 0x000fce00078ec0ff */
[----:B------:R-:W-:Y:S01]  /*0f90*/  BAR.SYNC.DEFER_BLOCKING 0x0 ;  /* 0x0000000000007b1d */ /* 0x000fe20000010000 */
[C---:B------:R-:W-:Y:S02]  /*0fa0*/  VIMNMX.U32 R6, PT, PT, R0.reuse, 0x1e, PT ;  /* 0x0000001e00067848 */ /* 0x040fe40003fe0000 */
[C---:B-----5:R-:W-:Y:S02]  /*0fb0*/  VIMNMX.U32 R5, PT, PT, R0.reuse, 0x1f, PT ;  /* 0x0000001f00057848 */ /* 0x060fe40003fe0000 */
[----:B------:R-:W-:Y:S01]  /*0fc0*/  VIMNMX.U32 R14, PT, PT, R0, 0x20, PT ;  /* 0x00000020000e7848 */ /* 0x000fe20003fe0000 */
[----:B------:R-:W-:Y:S01]  /*0fd0*/  VIADD R6, R6, 0x2 ;  /* 0x0000000206067836 */ /* 0x000fe20000000000 */
[----:B------:R-:W-:Y:S01]  /*0fe0*/  UMOV UR4, 0x400 ;  /* 0x0000040000047882 */ /* 0x000fe20000000000 */
[----:B0-----:R-:W-:Y:S01]  /*0ff0*/  VIADD R7, R5, 0x1 ;  /* 0x0000000105077836 */ /* 0x001fe20000000000 */
[----:B------:R-:W-:Y:S01]  /*1000*/  UIADD3 UR4, UPT, UPT, UR4, 0x10, URZ ;  /* 0x0000001004047890 */ /* 0x000fe2000fffe0ff */
[----:B------:R-:W-:Y:S02]  /*1010*/  BSSY.RECONVERGENT B0, `(.L_x_336) ;  /* 0x000001c000007945 */ /* 0x000fe40003800200 */
[----:B------:R-:W-:Y:S01]  /*1020*/  IMAD.IADD R13, R6, 0x1, -R7 ;  /* 0x00000001060d7824 */ /* 0x000fe200078e0a07 */
[----:B------:R-:W-:-:S04]  /*1030*/  VIADDMNMX R16, R7, -R14, R12, PT ;  /* 0x8000000e07107246 */ /* 0x000fc8000380010c */
[C---:B------:R-:W-:Y:S01]  /*1040*/  ISETP.GE.AND P0, PT, R12.reuse, R13, PT ;  /* 0x0000000d0c00720c */ /* 0x040fe20003f06270 */
[----:B------:R-:W-:Y:S01]  /*1050*/  IMAD.IADD R13, R12, 0x1, -R13 ;  /* 0x000000010c0d7824 */ /* 0x000fe200078e0a0d */
[----:B-1----:R-:W-:-:S04]  /*1060*/  ULEA UR4, UR5, UR4, 0x18 ;  /* 0x0000000405047291 */ /* 0x002fc8000f8ec0ff */
[----:B------:R-:W-:-:S04]  /*1070*/  SEL R13, R13, RZ, P0 ;  /* 0x000000ff0d0d7207 */ /* 0x000fc80000000000 */
[----:B------:R-:W-:Y:S02]  /*1080*/  ISETP.GE.AND P0, PT, R13, R16, PT ;  /* 0x000000100d00720c */ /* 0x000fe40003f06270 */
[----:B------:R-:W-:-:S05]  /*1090*/  LEA R0, R4, UR4, 0x4 ;  /* 0x0000000404007c11 */ /* 0x000fca000f8e20ff */
[----:B------:R0:W-:Y:S01]  /*10a0*/  STS.128 [R0], R8 ;  /* 0x0000000800007388 */ /* 0x0001e20000000c00 */
[----:B------:R-:W-:Y:S06]  /*10b0*/  BAR.SYNC.DEFER_BLOCKING 0x0 ;  /* 0x0000000000007b1d */ /* 0x000fec0000010000 */
[----:B------:R-:W-:Y:S05]  /*10c0*/  @P0 BRA `(.L_x_337) ;  /* 0x0000000000400947 */ /* 0x000fea0003800000 */
[----:B0-----:R-:W-:-:S07]  /*10d0*/  IMAD.IADD R11, R12, 0x1, R5 ;  /* 0x000000010c0b7824 */ /* 0x001fce00078e0205 */
.L_x_338:
        /* <DEDUP_REMOVED lines=9> */
[----:B------:R-:W0:Y:S02]  /*1170*/  LDS R15, [R10+0x10] ;  /* 0x000010000a0f7984 */ /* 0x000e240000000800 */
[----:B0-----:R-:W-:-:S04]  /*1180*/  ISETP.GT.AND P0, PT, R15, R8, PT ;  /* 0x000000080f00720c */ /* 0x001fc80003f04270 */
[----:B------:R-:W-:-:S09]  /*1190*/  SEL R16, R9, R16, P0 ;  /* 0x0000001009107207 */ /* 0x000fd20000000000 */
[----:B------:R-:W-:-:S05]  /*11a0*/  @!P0 VIADD R13, R9, 0x1 ;  /* 0x00000001090d8836 */ /* 0x000fca0000000000 */
[----:B------:R-:W-:-:S13]  /*11b0*/  ISETP.GE.AND P0, PT, R13, R16, PT ;  /* 0x000000100d00720c */ /* 0x000fda0003f06270 */
[----:B------:R-:W-:Y:S05]  /*11c0*/  @!P0 BRA `(.L_x_338) ;  /* 0xfffffffc00c48947 */ /* 0x000fea000383ffff */
.L_x_337:
[----:B------:R-:W-:Y:S05]  /*11d0*/  BSYNC.RECONVERGENT B0 ;  /* 0x0000000000007941 */ /* 0x000fea0003800200 */
.L_x_336:
[----:B------:R-:W-:Y:S01]  /*11e0*/  IMAD.IADD R16, R14, 0x1, R13 ;  /* 0x000000010e107824 */ /* 0x000fe200078e020d */
[C-C-:B------:R-:W-:Y:S01]  /*11f0*/  IADD3 R7, PT, PT, -R13.reuse, R7, R12.reuse ;  /* 0x000000070d077210 */ /* 0x140fe20007ffe10c */
[----:B------:R-:W-:Y:S01]  /*1200*/  BSSY.RECONVERGENT B0, `(.L_x_339) ;  /* 0x000000f000007945 */ /* 0x000fe20003800200 */
[----:B------:R-:W-:Y:S02]  /*1210*/  IADD3 R12, PT, PT, -R13, R5, R12 ;  /* 0x000000050d0c7210 */ /* 0x000fe40007ffe10c */
[----:B0-----:R-:W-:Y:S02]  /*1220*/  LEA R8, R16, UR4, 0x4 ;  /* 0x0000000410087c11 */ /* 0x001fe4000f8e20ff */
[----:B------:R-:W-:-:S04]  /*1230*/  ISETP.GE.AND P0, PT, R7, R6, PT ;  /* 0x000000060700720c */ /* 0x000fc80003f06270 */
[----:B------:R-:W0:Y:S09]  /*1240*/  LDS.128 R8, [R8] ;  /* 0x0000000008087984 */ /* 0x000e320000000c00 */
[----:B------:R-:W-:Y:S05]  /*1250*/  @P0 BRA `(.L_x_340) ;  /* 0x0000000000140947 */ /* 0x000fea0003800000 */
[----:B------:R-:W-:-:S06]  /*1260*/  LEA R12, R12, UR4, 0x4 ;  /* 0x000000040c0c7c11 */ /* 0x000fcc000f8e20ff */
[----:B------:R-:W0:Y:S02]  /*1270*/  LDS.128 R12, [R12+0x10] ;  /* 0x000010000c0c7984 */ /* 0x000e240000000c00 */
[----:B0-----:R-:W-:-:S04]  /*1280*/  ISETP.GT.AND P0, PT, R12, R8, PT ;  /* 0x000000080c00720c */ /* 0x001fc80003f04270 */
[----:B------:R-:W-:-:S13]  /*1290*/  ISETP.GT.OR P0, PT, R16, R5, P0 ;  /* 0x000000051000720c */ /* 0x000fda0000704670 */
[----:B------:R-:W-:Y:S05]  /*12a0*/  @P0 BRA `(.L_x_341) ;  /* 0x0000000000100947 */ /* 0x000fea0003800000 */
.L_x_340:
[----:B0-----:R-:W-:Y:S02]  /*12b0*/  IMAD.MOV.U32 R12, RZ, RZ, R8 ;  /* 0x000000ffff0c7224 */ /* 0x001fe400078e0008 */
[----:B------:R-:W-:Y:S02]  /*12c0*/  IMAD.MOV.U32 R13, RZ, RZ, R9 ;  /* 0x000000ffff0d7224 */ /* 0x000fe400078e0009 */
[----:B------:R-:W-:Y:S02]  /*12d0*/  IMAD.MOV.U32 R14, RZ, RZ, R10 ;  /* 0x000000ffff0e7224 */ /* 0x000fe400078e000a */
[----:B------:R-:W-:-:S07]  /*12e0*/  IMAD.MOV.U32 R15, RZ, RZ, R11 ;  /* 0x000000ffff0f7224 */ /* 0x000fce00078e000b */
.L_x_341:
[----:B------:R-:W-:Y:S05]  /*12f0*/  BSYNC.RECONVERGENT B0 ;  /* 0x0000000000007941 */ /* 0x000fea0003800200 */
.L_x_339:
[C---:B------:R-:W-:Y:S01]  /*1300*/  LOP3.LUT R8, R4.reuse, 0x3fc, RZ, 0xc0, !PT ;  /* 0x000003fc04087812 */ /* 0x040fe200078ec0ff */
[----:B------:R-:W-:Y:S01]  /*1310*/  BAR.SYNC.DEFER_BLOCKING 0x0 ;  /* 0x0000000000007b1d */ /* 0x000fe20000010000 */
[----:B------:R-:W-:Y:S02]  /*1320*/  LOP3.LUT R7, R4, 0x3, RZ, 0xc0, !PT ;  /* 0x0000000304077812 */ /* 0x000fe400078ec0ff */
[C---:B------:R-:W-:Y:S02]  /*1330*/  VIMNMX.U32 R16, PT, PT, R8.reuse, 0x1c, PT ;  /* 0x0000001c08107848 */ /* 0x040fe40003fe0000 */
[C---:B------:R-:W-:Y:S01]  /*1340*/  VIMNMX.U32 R6, PT, PT, R8.reuse, 0x1e, PT ;  /* 0x0000001e08067848 */ /* 0x040fe20003fe0000 */
[----:B------:R-:W-:Y:S01]  /*1350*/  BSSY.RECONVERGENT B0, `(.L_x_342) ;  /* 0x000001d000007945 */ /* 0x000fe20003800200 */
[----:B------:R-:W-:Y:S01]  /*1360*/  VIMNMX.U32 R8, PT, PT, R8, 0x20, PT ;  /* 0x0000002008087848 */ /* 0x000fe20003fe0000 */
[----:B------:R-:W-:Y:S02]  /*1370*/  VIADD R16, R16, 0x4 ;  /* 0x0000000410107836 */ /* 0x000fe40000000000 */
[----:B------:R-:W-:-:S04]  /*1380*/  VIADD R5, R6, 0x2 ;  /* 0x0000000206057836 */ /* 0x000fc80000000000 */
[----:B------:R-:W-:Y:S01]  /*1390*/  IMAD.IADD R10, R16, 0x1, -R5 ;  /* 0x00000001100a7824 */ /* 0x000fe200078e0a05 */
[----:B------:R-:W-:-:S04]  /*13a0*/  VIADDMNMX R9, R5, -R8, R7, PT ;  /* 0x8000000805097246 */ /* 0x000fc80003800107 */
        /* <DEDUP_REMOVED lines=8> */
.L_x_344:
        /* <DEDUP_REMOVED lines=15> */
.L_x_343:
[----:B------:R-:W-:Y:S05]  /*1520*/  BSYNC.RECONVERGENT B0 ;  /* 0x0000000000007941 */ /* 0x000fea0003800200 */
.L_x_342:
[----:B------:R-:W-:Y:S01]  /*1530*/  IMAD.IADD R20, R8, 0x1, R18 ;  /* 0x0000000108147824 */ /* 0x000fe200078e0212 */
[C-C-:B------:R-:W-:Y:S01]  /*1540*/  IADD3 R13, PT, PT, -R18.reuse, R5, R7.reuse ;  /* 0x00000005120d7210 */ /* 0x140fe20007ffe107 */
[----:B------:R-:W-:Y:S01]  /*1550*/  BSSY.RECONVERGENT B0, `(.L_x_345) ;  /* 0x000000f000007945 */ /* 0x000fe20003800200 */
[----:B------:R-:W-:Y:S02]  /*1560*/  IADD3 R12, PT, PT, -R18, R6, R7 ;  /* 0x00000006120c7210 */ /* 0x000fe40007ffe107 */
[----:B------:R-:W-:Y:S02]  /*1570*/  LEA R8, R20, UR4, 0x4 ;  /* 0x0000000414087c11 */ /* 0x000fe4000f8e20ff */
[----:B------:R-:W-:-:S04]  /*1580*/  ISETP.GE.AND P0, PT, R13, R16, PT ;  /* 0x000000100d00720c */ /* 0x000fc80003f06270 */
[----:B------:R-:W0:Y:S09]  /*1590*/  LDS.128 R8, [R8] ;  /* 0x0000000008087984 */ /* 0x000e320000000c00 */
[----:B------:R-:W-:Y:S05]  /*15a0*/  @P0 BRA `(.L_x_346) ;  /* 0x0000000000140947 */ /* 0x000fea0003800000 */
[----:B------:R-:W-:-:S06]  /*15b0*/  LEA R12, R12, UR4, 0x4 ;  /* 0x000000040c0c7c11 */ /* 0x000fcc000f8e20ff */
[----:B------:R-:W0:Y:S02]  /*15c0*/  LDS.128 R12, [R12+0x20] ;  /* 0x000020000c0c7984 */ /* 0x000e240000000c00 */
[----:B0-----:R-:W-:-:S04]  /*15d0*/  ISETP.GT.AND P0, PT, R12, R8, PT ;  /* 0x000000080c00720c */ /* 0x001fc80003f04270 */
[----:B------:R-:W-:-:S13]  /*15e0*/  ISETP.GE.OR P0, PT, R20, R5, P0 ;  /* 0x000000051400720c */ /* 0x000fda0000706670 */
[----:B------:R-:W-:Y:S05]  /*15f0*/  @P0 BRA `(.L_x_347) ;  /* 0x0000000000100947 */ /* 0x000fea0003800000 */
.L_x_346:
[----:B0-----:R-:W-:Y:S02]  /*1600*/  IMAD.MOV.U32 R12, RZ, RZ, R8 ;  /* 0x000000ffff0c7224 */ /* 0x001fe400078e0008 */
[----:B------:R-:W-:Y:S02]  /*1610*/  IMAD.MOV.U32 R13, RZ, RZ, R9 ;  /* 0x000000ffff0d7224 */ /* 0x000fe400078e0009 */
[----:B------:R-:W-:Y:S02]  /*1620*/  IMAD.MOV.U32 R14, RZ, RZ, R10 ;  /* 0x000000ffff0e7224 */ /* 0x000fe400078e000a */
[----:B------:R-:W-:-:S07]  /*1630*/  IMAD.MOV.U32 R15, RZ, RZ, R11 ;  /* 0x000000ffff0f7224 */ /* 0x000fce00078e000b */
.L_x_347:
[----:B------:R-:W-:Y:S05]  /*1640*/  BSYNC.RECONVERGENT B0 ;  /* 0x0000000000007941 */ /* 0x000fea0003800200 */
.L_x_345:
        /* <DEDUP_REMOVED lines=19> */
.L_x_350:
        /* <DEDUP_REMOVED lines=15> */
.L_x_349:
[----:B------:R-:W-:Y:S05]  /*1870*/  BSYNC.RECONVERGENT B0 ;  /* 0x0000000000007941 */ /* 0x000fea0003800200 */
.L_x_348:
        /* <DEDUP_REMOVED lines=13> */
.L_x_352:
[----:B0-----:R-:W-:Y:S02]  /*1950*/  IMAD.MOV.U32 R12, RZ, RZ, R8 ;  /* 0x000000ffff0c7224 */ /* 0x001fe400078e0008 */
[----:B------:R-:W-:Y:S02]  /*1960*/  IMAD.MOV.U32 R13, RZ, RZ, R9 ;  /* 0x000000ffff0d7224 */ /* 0x000fe400078e0009 */
[----:B------:R-:W-:Y:S02]  /*1970*/  IMAD.MOV.U32 R14, RZ, RZ, R10 ;  /* 0x000000ffff0e7224 */ /* 0x000fe400078e000a */
[----:B------:R-:W-:-:S07]  /*1980*/  IMAD.MOV.U32 R15, RZ, RZ, R11 ;  /* 0x000000ffff0f7224 */ /* 0x000fce00078e000b */
.L_x_353:
[----:B------:R-:W-:Y:S05]  /*1990*/  BSYNC.RECONVERGENT B0 ;  /* 0x0000000000007941 */ /* 0x000fea0003800200 */
.L_x_351:
        /* <DEDUP_REMOVED lines=19> */
.L_x_356:
        /* <DEDUP_REMOVED lines=15> */
.L_x_355:
[----:B------:R-:W-:Y:S05]  /*1bc0*/  BSYNC.RECONVERGENT B0 ;  /* 0x0000000000007941 */ /* 0x000fea0003800200 */
.L_x_354:
        /* <DEDUP_REMOVED lines=13> */
.L_x_358:
[----:B0-----:R-:W-:Y:S02]  /*1ca0*/  IMAD.MOV.U32 R12, RZ, RZ, R8 ;  /* 0x000000ffff0c7224 */ /* 0x001fe400078e0008 */
[----:B------:R-:W-:Y:S02]  /*1cb0*/  IMAD.MOV.U32 R13, RZ, RZ, R9 ;  /* 0x000000ffff0d7224 */ /* 0x000fe400078e0009 */
[----:B------:R-:W-:Y:S02]  /*1cc0*/  IMAD.MOV.U32 R14, RZ, RZ, R10 ;  /* 0x000000ffff0e7224 */ /* 0x000fe400078e000a */
[----:B------:R-:W-:-:S07]  /*1cd0*/  IMAD.MOV.U32 R15, RZ, RZ, R11 ;  /* 0x000000ffff0f7224 */ /* 0x000fce00078e000b */
.L_x_359:
[----:B------:R-:W-:Y:S05]  /*1ce0*/  BSYNC.RECONVERGENT B0 ;  /* 0x0000000000007941 */ /* 0x000fea0003800200 */
.L_x_357:
[----:B------:R-:W-:Y:S01]  /*1cf0*/  LOP3.LUT R5, R4, 0x3e0, RZ, 0xc0, !PT ;  /* 0x000003e004057812 */ /* 0x000fe200078ec0ff */
[----:B------:R-:W-:Y:S03]  /*1d00*/  BAR.SYNC.DEFER_BLOCKING 0x0 ;  /* 0x0000000000007b1d */ /* 0x000fe60000010000 */
[C---:B------:R-:W-:Y:S02]  /*1d10*/  VIMNMX.U32 R7, PT, PT, R5.reuse, 0x10, PT ;  /* 0x0000001005077848 */ /* 0x040fe40003fe0000 */
[----:B------:R-:W-:Y:S01]  /*1d20*/  VIMNMX.U32 R9, PT, PT, R5, 0x20, PT ;  /* 0x0000002005097848 */ /* 0x000fe20003fe0000 */
[----:B------:R-:W-:Y:S01]  /*1d30*/  BSSY.RECONVERGENT B0, `(.L_x_360) ;  /* 0x000001a000007945 */ /* 0x000fe20003800200 */
[C---:B------:R-:W-:Y:S01]  /*1d40*/  LOP3.LUT R11, R7.reuse, 0x10, RZ, 0x3c, !PT ;  /* 0x00000010070b7812 */ /* 0x040fe200078e3cff */
[----:B------:R-:W-:-:S03]  /*1d50*/  VIADD R5, R7, 0x10 ;  /* 0x0000001007057836 */ /* 0x000fc60000000000 */
[----:B------:R-:W-:Y:S02]  /*1d60*/  VIMNMX.U32 R6, PT, PT, R2, R11, !PT ;  /* 0x0000000b02067248 */ /* 0x000fe40007fe0000 */
[----:B------:R-:W-:-:S03]  /*1d70*/  VIADDMNMX R17, R5, -R9, R2, PT ;  /* 0x8000000905117246 */ /* 0x000fc60003800102 */
[----:B------:R-:W-:-:S05]  /*1d80*/  IMAD.IADD R6, R6, 0x1, -R11 ;  /* 0x0000000106067824 */ /* 0x000fca00078e0a0b */
[----:B------:R-:W-:Y:S01]  /*1d90*/  ISETP.GE.AND P0, PT, R6, R17, PT ;  /* 0x000000110600720c */ /* 0x000fe20003f06270 */
[----:B------:R0:W-:Y:S01]  /*1da0*/  STS.128 [R0], R12 ;  /* 0x0000000c00007388 */ /* 0x0001e20000000c00 */
[----:B------:R-:W-:Y:S11]  /*1db0*/  BAR.SYNC.DEFER_BLOCKING 0x0 ;  /* 0x0000000000007b1d */ /* 0x000ff60000010000 */
[----:B------:R-:W-:Y:S05]  /*1dc0*/  @P0 BRA `(.L_x_361) ;  /* 0x0000000000400947 */ /* 0x000fea0003800000 */
[----:B0-----:R-:W-:-:S07]  /*1dd0*/  IMAD.IADD R13, R2, 0x1, R7 ;  /* 0x00000001020d7824 */ /* 0x001fce00078e0207 */
.L_x_362:
        /* <DEDUP_REMOVED lines=15> */
.L_x_361:
[----:B------:R-:W-:Y:S05]  /*1ed0*/  BSYNC.RECONVERGENT B0 ;  /* 0x0000000000007941 */ /* 0x000fea0003800200 */
.L_x_360:
[----:B------:R-:W-:Y:S01]  /*1ee0*/  IMAD.IADD R16, R9, 0x1, R6 ;  /* 0x0000000109107824 */ /* 0x000fe200078e0206 */
[C-C-:B0-----:R-:W-:Y:S01]  /*1ef0*/  IADD3 R0, PT, PT, -R6.reuse, R5, R2.reuse ;  /* 0x0000000506007210 */ /* 0x141fe20007ffe102 */
[----:B------:R-:W-:Y:S01]  /*1f00*/  BSSY.RECONVERGENT B0, `(.L_x_363) ;  /* 0x000000f000007945 */ /* 0x000fe20003800200 */
[----:B------:R-:W-:Y:S02]  /*1f10*/  IADD3 R12, PT, PT, -R6, R7, R2 ;  /* 0x00000007060c7210 */ /* 0x000fe40007ffe102 */
[----:B------:R-:W-:Y:S02]  /*1f20*/  LEA R8, R16, UR4, 0x4 ;  /* 0x0000000410087c11 */ /* 0x000fe4000f8e20ff */
[----:B------:R-:W-:-:S04]  /*1f30*/  ISETP.GT.AND P0, PT, R0, 0x1f, PT ;  /* 0x0000001f0000780c */ /* 0x000fc80003f04270 */
[----:B------:R-:W0:Y:S09]  /*1f40*/  LDS.128 R8, [R8] ;  /* 0x0000000008087984 */ /* 0x000e320000000c00 */
[----:B------:R-:W-:Y:S05]  /*1f50*/  @P0 BRA `(.L_x_364) ;  /* 0x0000000000140947 */ /* 0x000fea0003800000 */
[----:B------:R-:W-:-:S06]  /*1f60*/  LEA R12, R12, UR4, 0x4 ;  /* 0x000000040c0c7c11 */ /* 0x000fcc000f8e20ff */
[----:B------:R-:W0:Y:S02]  /*1f70*/  LDS.128 R12, [R12+0x100] ;  /* 0x000100000c0c7984 */ /* 0x000e240000000c00 */
[----:B0-----:R-:W-:-:S04]  /*1f80*/  ISETP.GT.AND P0, PT, R12, R8, PT ;  /* 0x000000080c00720c */ /* 0x001fc80003f04270 */
[----:B------:R-:W-:-:S13]  /*1f90*/  ISETP.GE.OR P0, PT, R16, R5, P0 ;  /* 0x000000051000720c */ /* 0x000fda0000706670 */
[----:B------:R-:W-:Y:S05]  /*1fa0*/  @P0 BRA `(.L_x_365) ;  /* 0x0000000000100947 */ /* 0x000fea0003800000 */
.L_x_364:
[----:B0-----:R-:W-:Y:S02]  /*1fb0*/  IMAD.MOV.U32 R12, RZ, RZ, R8 ;  /* 0x000000ffff0c7224 */ /* 0x001fe400078e0008 */
[----:B------:R-:W-:Y:S02]  /*1fc0*/  IMAD.MOV.U32 R13, RZ, RZ, R9 ;  /* 0x000000ffff0d7224 */ /* 0x000fe400078e0009 */
[----:B------:R-:W-:Y:S02]  /*1fd0*/  IMAD.MOV.U32 R14, RZ, RZ, R10 ;  /* 0x000000ffff0e7224 */ /* 0x000fe400078e000a */
[----:B------:R-:W-:-:S07]  /*1fe0*/  IMAD.MOV.U32 R15, RZ, RZ, R11 ;  /* 0x000000ffff0f7224 */ /* 0x000fce00078e000b */
.L_x_365:
[----:B------:R-:W-:Y:S05]  /*1ff0*/  BSYNC.RECONVERGENT B0 ;  /* 0x0000000000007941 */ /* 0x000fea0003800200 */
.L_x_363:
[----:B------:R-:W0:Y:S01]  /*2000*/  LDCU.S8 UR4, c[0x0][0x419] ;  /* 0x00008320ff0477ac */ /* 0x000e220008000200 */
[----:B------:R-:W-:Y:S01]  /*2010*/  IMAD.IADD R3, R3, 0x1, R4 ;  /* 0x0000000103037824 */ /* 0x000fe200078e0204 */
[----:B------:R-:W-:-:S04]  /*2020*/  ISETP.GT.U32.AND P0, PT, R4, 0x3df, PT ;  /* 0x000003df0400780c */ /* 0x000fc80003f04070 */
[----:B------:R-:W-:Y:S01]  /*2030*/  ISETP.GE.OR P0, PT, R3, UR9, P0 ;  /* 0x0000000903007c0c */ /* 0x000fe20008706670 */
        /* <DEDUP_REMOVED lines=9> */
.L_x_366:
        /* <DEDUP_REMOVED lines=23> */
.L_x_369:
[----:B------:R-:W-:Y:S05]  /*2240*/  BSYNC.RECONVERGENT B0 ;  /* 0x0000000000007941 */ /* 0x000fea0003800200 */
.L_x_368:
        /* <DEDUP_REMOVED lines=10> */
.L_x_367:
        /* <DEDUP_REMOVED lines=10> */
.L_x_370:
        /* <DEDUP_REMOVED lines=15> */
.L_x_383:


//--------------------- .text._ZN3cub18CUB_300001_SM_10006detail11EmptyKernelIvEEvv --------------------------
	.section	.text._ZN3cub18CUB_300001_SM_10006detail11EmptyKernelIvEEvv,"ax",@progbits
	.align	128
        .global         _ZN3cub18CUB_300001_SM_10006detail11EmptyKernelIvEEvv
        .type           _ZN3cub18CUB_300001_SM_10006detail11EmptyKernelIvEEvv,@function
        .size           _ZN3cub18CUB_300001_SM_10006detail11EmptyKernelIvEEvv,(.L_x_384 - _ZN3cub18CUB_300001_SM_10006detail11EmptyKernelIvEEvv)
        .other          _ZN3cub18CUB_300001_SM_10006detail11EmptyKernelIvEEvv,@"STO_CUDA_ENTRY STV_DEFAULT"
_ZN3cub18CUB_300001_SM_10006detail11EmptyKernelIvEEvv:
.text._ZN3cub18CUB_300001_SM_10006detail11EmptyKernelIvEEvv:
[----:B------:R-:W-:Y:S01]  /*0000*/  LDC R1, c[0x0][0x37c] ;  /* 0x0000df00ff017b82 */ /* 0x000fe20000000800 */
[----:B------:R-:W-:Y:S05]  /*0010*/  EXIT ;  /* 0x000000000000794d */ /* 0x000fea0003800000 */
.L_x_371:
        /* <DEDUP_REMOVED lines=14> */
.L_x_384:


//--------------------- .nv.shared._ZN5flash32prepare_varlen_num_blocks_kernelILi32ELb0EEEviiiPKiS2_S2_S2_S2_S2_iiiiiN7cutlass10FastDivmodES4_PiS5_S5_S5_S5_bbbi --------------------------
	.section	.nv.shared._ZN5flash32prepare_varlen_num_blocks_kernelILi32ELb0EEEviiiPKiS2_S2_S2_S2_S2_iiiiiN7cutlass10FastDivmodES4_PiS5_S5_S5_S5_bbbi,"aw",@nobits
	.sectionflags	@""
	.align	4
.nv.shared._ZN5flash32prepare_varlen_num_blocks_kernelILi32ELb0EEEviiiPKiS2_S2_S2_S2_S2_iiiiiN7cutlass10FastDivmodES4_PiS5_S5_S5_S5_bbbi:
	.zero		1028


//--------------------- .nv.shared.reserved.0     --------------------------
	.section	.nv.shared.reserved.0,"aw",@nobits
	.weak		__nv_reservedSMEM_offset_0_alias
	.size		__nv_reservedSMEM_offset_0_alias, 0, 64
	.other		__nv_reservedSMEM_offset_0_alias,@"STO_CUDA_RESERVED_SHARED STV_DEFAULT"
__nv_reservedSMEM_offset_0_alias:
	.zero		0
	.zero		64


//--------------------- .nv.global                --------------------------
	.section	.nv.global,"aw",@nobits
.nv.global:
	.type		_ZN57_INTERNAL_cc7ffe31_26_flash_prepare_scheduler_cu_2627ab304cute7productE,@object
	.size		_ZN57_INTERNAL_cc7ffe31_26_flash_prepare_scheduler_cu_2627ab304cute7productE,(_ZN57_INTERNAL_cc7ffe31_26_flash_prepare_scheduler_cu_2627ab304cuda3std3__459_GLOBAL__N__cc7ffe31_26_flash_prepare_scheduler_cu_2627ab306ignoreE - _ZN57_INTERNAL_cc7ffe31_26_flash_prepare_scheduler_cu_2627ab304cute7productE)
_ZN57_INTERNAL_cc7ffe31_26_flash_prepare_scheduler_cu_2627ab304cute7productE:
	.zero		1
	.type		_ZN57_INTERNAL_cc7ffe31_26_flash_prepare_scheduler_cu_2627ab304cuda3std3__459_GLOBAL__N__cc7ffe31_26_flash_prepare_scheduler_cu_2627ab306ignoreE,@object
	.size		_ZN57_INTERNAL_cc7ffe31_26_flash_prepare_scheduler_cu_2627ab304cuda3std3__459_GLOBAL__N__cc7ffe31_26_flash_prepare_scheduler_cu_2627ab306ignoreE,(_ZN57_INTERNAL_cc7ffe31_26_flash_prepare_scheduler_cu_2627ab304cuda3std6ranges3__45__cpo4dataE - _ZN57_INTERNAL_cc7ffe31_26_flash_prepare_scheduler_cu_2627ab304cuda3std3__459_GLOBAL__N__cc7ffe31_26_flash_prepare_scheduler_cu_2627ab306ignoreE)
_ZN57_INTERNAL_cc7ffe31_26_flash_prepare_scheduler_cu_2627ab304cuda3std3__459_GLOBAL__N__cc7ffe31_26_flash_prepare_scheduler_cu_2627ab306ignoreE:
	.zero		1
	.type		_ZN57_INTERNAL_cc7ffe31_26_flash_prepare_scheduler_cu_2627ab304cuda3std6ranges3__45__cpo4dataE,@object
	.size		_ZN57_INTERNAL_cc7ffe31_26_flash_prepare_scheduler_cu_2627ab304cuda3std6ranges3__45__cpo4dataE,(_ZN57_INTERNAL_cc7ffe31_26_flash_prepare_scheduler_cu_2627ab306thrust24THRUST_300001_SM_1000_NS12placeholders2_3E - _ZN57_INTERNAL_cc7ffe31_26_flash_prepare_scheduler_cu_2627ab304cuda3std6ranges3__45__cpo4dataE)
_ZN57_INTERNAL_cc7ffe31_26_flash_prepare_scheduler_cu_2627ab304cuda3std6ranges3__45__cpo4dataE:
	.zero		1
	.type		_ZN57_INTERNAL_cc7ffe31_26_flash_prepare_scheduler_cu_2627ab306thrust24THRUST_300001_SM_1000_NS12placeholders2_3E,@object
	.size		_ZN57_INTERNAL_cc7ffe31_26_flash_prepare_scheduler_cu_2627ab306thrust24THRUST_300001_SM_1000_NS12placeholders2_3E,(_ZN57_INTERNAL_cc7ffe31_26_flash_prepare_scheduler_cu_2627ab304cuda3std3__45__cpo5beginE - _ZN57_INTERNAL_cc7ffe31_26_flash_prepare_scheduler_cu_2627ab306thrust24THRUST_300001_SM_1000_NS12placeholders2_3E)
_ZN57_INTERNAL_cc7ffe31_26_flash_prepare_scheduler_cu_2627ab306thrust24THRUST_300001_SM_1000_NS12placeholders2_3E:
	.zero		1
	.type		_ZN57_INTERNAL_cc7ffe31_26_flash_prepare_scheduler_cu_2627ab304cuda3std3__45__cpo5beginE,@object
	.size		_ZN57_INTERNAL_cc7ffe31_26_flash_prepare_scheduler_cu_2627ab304cuda3std3__45__cpo5beginE,(_ZN57_INTERNAL_cc7ffe31_26_flash_prepare_scheduler_cu_2627ab304cuda3std6ranges3__45__cpo5beginE - _ZN57_INTERNAL_cc7ffe31_26_flash_prepare_scheduler_cu_2627ab304cuda3std3__45__cpo5beginE)
_ZN57_INTERNAL_cc7ffe31_26_flash_prepare_scheduler_cu_2627ab304cuda3std3__45__cpo5beginE:
	.zero		1
	.type		_ZN57_INTERNAL_cc7ffe31_26_flash_prepare_scheduler_cu_2627ab304cuda3std6ranges3__45__cpo5beginE,@object
	.size		_ZN57_INTERNAL_cc7ffe31_26_flash_prepare_scheduler_cu_2627ab304cuda3std6ranges3__45__cpo5beginE,(_ZN57_INTERNAL_cc7ffe31_26_flash_prepare_scheduler_cu_2627ab306thrust24THRUST_300001_SM_1000_NS12placeholders2_7E - _ZN57_INTERNAL_cc7ffe31_26_flash_prepare_scheduler_cu_2627ab304cuda3std6ranges3__45__cpo5beginE)
_ZN57_INTERNAL_cc7ffe31_26_flash_prepare_scheduler_cu_2627ab304cuda3std6ranges3__45__cpo5beginE:
	.zero		1
	.type		_ZN57_INTERNAL_cc7ffe31_26_flash_prepare_scheduler_cu_2627ab306thrust24THRUST_300001_SM_1000_NS12placeholders2_7E,@object
	.size		_ZN57_INTERNAL_cc7ffe31_26_flash_prepare_scheduler_cu_2627ab306thrust24THRUST_300001_SM_1000_NS12placeholders2_7E,(_ZN57_INTERNAL_cc7ffe31_26_flash_prepare_scheduler_cu_2627ab304cuda3std3__45__cpo6rbeginE - _ZN57_INTERNAL_cc7ffe31_26_flash_prepare_scheduler_cu_2627ab306thrust24THRUST_300001_SM_1000_NS12placeholders2_7E)
_ZN57_INTERNAL_cc7ffe31_26_flash_prepare_scheduler_cu_2627ab306thrust24THRUST_300001_SM_1000_NS12placeholders2_7E:
	.zero		1
	.type		_ZN57_INTERNAL_cc7ffe31_26_flash_prepare_scheduler_cu_2627ab304cuda3std3__45__cpo6rbeginE,@object
	.size		_ZN57_INTERNAL_cc7ffe31_26_flash_prepare_scheduler_cu_2627ab304cuda3std3__45__cpo6rbeginE,(_ZN57_INTERNAL_cc7ffe31_26_flash_prepare_scheduler_cu_2627ab304cuda3std6ranges3__45__cpo7advanceE - _ZN57_INTERNAL_cc7ffe31_26_flash_prepare_scheduler_cu_2627ab304cuda3std3__45__cpo6rbeginE)
_ZN57_INTERNAL_cc7ffe31_26_flash_prepare_scheduler_cu_2627ab304cuda3std3__45__cpo6rbeginE:
	.zero		1
	.type		_ZN57_INTERNAL_cc7ffe31_26_flash_prepare_scheduler_cu_2627ab304cuda3std6ranges3__45__cpo7advanceE,@object
	.size		_ZN57_INTERNAL_cc7ffe31_26_flash_prepare_scheduler_cu_2627ab304cuda3std6ranges3__45__cpo7advanceE,(_ZN57_INTERNAL_cc7ffe31_26_flash_prepare_scheduler_cu_2627ab304cuda3std3__47nulloptE - _ZN57_INTERNAL_cc7ffe31_26_flash_prepare_scheduler_cu_2627ab304cuda3std6ranges3__45__cpo7advanceE)
_ZN57_INTERNAL_cc7ffe31_26_flash_prepare_scheduler_cu_2627ab304cuda3std6ranges3__45__cpo7advanceE:
	.zero		1
	.type		_ZN57_INTERNAL_cc7ffe31_26_flash_prepare_scheduler_cu_2627ab304cuda3std3__47nulloptE,@object
	.size		_ZN57_INTERNAL_cc7ffe31_26_flash_prepare_scheduler_cu_2627ab304cuda3std3__47nulloptE,(_ZN57_INTERNAL_cc7ffe31_26_flash_prepare_scheduler_cu_2627ab304cuda3std6ranges3__45__cpo8distanceE - _ZN57_INTERNAL_cc7ffe31_26_flash_prepare_scheduler_cu_2627ab304cuda3std3__47nulloptE)
_ZN57_INTERNAL_cc7ffe31_26_flash_prepare_scheduler_cu_2627ab304cuda3std3__47nulloptE:
	.zero		1
	.type		_ZN57_INTERNAL_cc7ffe31_26_flash_prepare_scheduler_cu_2627ab304cuda3std6ranges3__45__cpo8distanceE,@object
	.size		_ZN57_INTERNAL_cc7ffe31_26_flash_prepare_scheduler_cu_2627ab304cuda3std6ranges3__45__cpo8distanceE,(_ZN57_INTERNAL_cc7ffe31_26_flash_prepare_scheduler_cu_2627ab306thrust24THRUST_300001_SM_1000_NS12placeholders2_5E - _ZN57_INTERNAL_cc7ffe31_26_flash_prepare_scheduler_cu_2627ab304cuda3std6ranges3__45__cpo8distanceE)
_ZN57_INTERNAL_cc7ffe31_26_flash_prepare_scheduler_cu_2627ab304cuda3std6ranges3__45__cpo8distanceE:
	.zero		1
	.type		_ZN57_INTERNAL_cc7ffe31_26_flash_prepare_scheduler_cu_2627ab306thrust24THRUST_300001_SM_1000_NS12placeholders2_5E,@object
	.size		_ZN57_INTERNAL_cc7ffe31_26_flash_prepare_scheduler_cu_2627ab306thrust24THRUST_300001_SM_1000_NS12placeholders2_5E,(_ZN57_INTERNAL_cc7ffe31_26_flash_prepare_scheduler_cu_2627ab304cuda3std3__45__cpo6cbeginE - _ZN57_INTERNAL_cc7ffe31_26_flash_prepare_scheduler_cu_2627ab306thrust24THRUST_300001_SM_1000_NS12placeholders2_5E)
_ZN57_INTERNAL_cc7ffe31_26_flash_prepare_scheduler_cu_2627ab306thrust24THRUST_300001_SM_1000_NS12placeholders2_5E:
	.zero		1
	.type		_ZN57_INTERNAL_cc7ffe31_26_flash_prepare_scheduler_cu_2627ab304cuda3std3__45__cpo6cbeginE,@object
	.size		_ZN57_INTERNAL_cc7ffe31_26_flash_prepare_scheduler_cu_2627ab304cuda3std3__45__cpo6cbeginE,(_ZN57_INTERNAL_cc7ffe31_26_flash_prepare_scheduler_cu_2627ab304cuda3std6ranges3__45__cpo6cbeginE - _ZN57_INTERNAL_cc7ffe31_26_flash_prepare_scheduler_cu_2627ab304cuda3std3__45__cpo6cbeginE)
_ZN57_INTERNAL_cc7ffe31_26_flash_prepare_scheduler_cu_2627ab304cuda3std3__45__cpo6cbeginE:
	.zero		1
	.type		_ZN57_INTERNAL_cc7ffe31_26_flash_prepare_scheduler_cu_2627ab304cuda3std6ranges3__45__cpo6cbeginE,@object
	.size		_ZN57_INTERNAL_cc7ffe31_26_flash_prepare_scheduler_cu_2627ab304cuda3std6ranges3__45__cpo6cbeginE,(_ZN57_INTERNAL_cc7ffe31_26_flash_prepare_scheduler_cu_2627ab304cuda3std3__48in_placeE - _ZN57_INTERNAL_cc7ffe31_26_flash_prepare_scheduler_cu_2627ab304cuda3std6ranges3__45__cpo6cbeginE)
_ZN57_INTERNAL_cc7ffe31_26_flash_prepare_scheduler_cu_2627ab304cuda3std6ranges3__45__cpo6cbeginE:
	.zero		1
	.type		_ZN57_INTERNAL_cc7ffe31_26_flash_prepare_scheduler_cu_2627ab304cuda3std3__48in_placeE,@object
	.size		_ZN57_INTERNAL_cc7ffe31_26_flash_prepare_scheduler_cu_2627ab304cuda3std3__48in_placeE,(_ZN57_INTERNAL_cc7ffe31_26_flash_prepare_scheduler_cu_2627ab304cuda3std6ranges3__45__cpo4sizeE - _ZN57_INTERNAL_cc7ffe31_26_flash_prepare_scheduler_cu_2627ab304cuda3std3__48in_placeE)
_ZN57_INTERNAL_cc7ffe31_26_flash_prepare_scheduler_cu_2627ab304cuda3std3__48in_placeE:
	.zero		1
	.type		_ZN57_INTERNAL_cc7ffe31_26_flash_prepare_scheduler_cu_2627ab304cuda3std6ranges3__45__cpo4sizeE,@object
	.size		_ZN57_INTERNAL_cc7ffe31_26_flash_prepare_scheduler_cu_2627ab304cuda3std6ranges3__45__cpo4sizeE,(_ZN57_INTERNAL_cc7ffe31_26_flash_prepare_scheduler_cu_2627ab306thrust24THRUST_300001_SM_1000_NS12placeholders2_9E - _ZN57_INTERNAL_cc7ffe31_26_flash_prepare_scheduler_cu_2627ab304cuda3std6ranges3__45__cpo4sizeE)
_ZN57_INTERNAL_cc7ffe31_26_flash_prepare_scheduler_cu_2627ab304cuda3std6ranges3__45__cpo4sizeE:
	.zero		1
	.type		_ZN57_INTERNAL_cc7ffe31_26_flash_prepare_scheduler_cu_2627ab306thrust24THRUST_300001_SM_1000_NS12placeholders2_9E,@object
	.size		_ZN57_INTERNAL_cc7ffe31_26_flash_prepare_scheduler_cu_2627ab306thrust24THRUST_300001_SM_1000_NS12placeholders2_9E,(_ZN57_INTERNAL_cc7ffe31_26_flash_prepare_scheduler_cu_2627ab304cuda3std3__45__cpo7crbeginE - _ZN57_INTERNAL_cc7ffe31_26_flash_prepare_scheduler_cu_2627ab306thrust24THRUST_300001_SM_1000_NS12placeholders2_9E)
_ZN57_INTERNAL_cc7ffe31_26_flash_prepare_scheduler_cu_2627ab306thrust24THRUST_300001_SM_1000_NS12placeholders2_9E:
	.zero		1
	.type		_ZN57_INTERNAL_cc7ffe31_26_flash_prepare_scheduler_cu_2627ab304cuda3std3__45__cpo7crbeginE,@object
	.size		_ZN57_INTERNAL_cc7ffe31_26_flash_prepare_scheduler_cu_2627ab304cuda3std3__45__cpo7crbeginE,(_ZN57_INTERNAL_cc7ffe31_26_flash_prepare_scheduler_cu_2627ab304cuda3std6ranges3__45__cpo4nextE - _ZN57_INTERNAL_cc7ffe31_26_flash_prepare_scheduler_cu_2627ab304cuda3std3__45__cpo7crbeginE)
_ZN57_INTERNAL_cc7ffe31_26_flash_prepare_scheduler_cu_2627ab304cuda3std3__45__cpo7crbeginE:
	.zero		1
	.type		_ZN57_INTERNAL_cc7ffe31_26_flash_prepare_scheduler_cu_2627ab304cuda3std6ranges3__45__cpo4nextE,@object
	.size		_ZN57_INTERNAL_cc7ffe31_26_flash_prepare_scheduler_cu_2627ab304cuda3std6ranges3__45__cpo4nextE,(_ZN57_INTERNAL_cc7ffe31_26_flash_prepare_scheduler_cu_2627ab304cuda3std6ranges3__45__cpo4swapE - _ZN57_INTERNAL_cc7ffe31_26_flash_prepare_scheduler_cu_2627ab304cuda3std6ranges3__45__cpo4nextE)
_ZN57_INTERNAL_cc7ffe31_26_flash_prepare_scheduler_cu_2627ab304cuda3std6ranges3__45__cpo4nextE:
	.zero		1
	.type		_ZN57_INTERNAL_cc7ffe31_26_flash_prepare_scheduler_cu_2627ab304cuda3std6ranges3__45__cpo4swapE,@object
	.size		_ZN57_INTERNAL_cc7ffe31_26_flash_prepare_scheduler_cu_2627ab304cuda3std6ranges3__45__cpo4swapE,(_ZN57_INTERNAL_cc7ffe31_26_flash_prepare_scheduler_cu_2627ab306thrust24THRUST_300001_SM_1000_NS12placeholders2_1E - _ZN57_INTERNAL_cc7ffe31_26_flash_prepare_scheduler_cu_2627ab304cuda3std6ranges3__45__cpo4swapE)
_ZN57_INTERNAL_cc7ffe31_26_flash_prepare_scheduler_cu_2627ab304cuda3std6ranges3__45__cpo4swapE:
	.zero		1
	.type		_ZN57_INTERNAL_cc7ffe31_26_flash_prepare_scheduler_cu_2627ab306thrust24THRUST_300001_SM_1000_NS12placeholders2_1E,@object
	.size		_ZN57_INTERNAL_cc7ffe31_26_flash_prepare_scheduler_cu_2627ab306thrust24THRUST_300001_SM_1000_NS12placeholders2_1E,(_ZN57_INTERNAL_cc7ffe31_26_flash_prepare_scheduler_cu_2627ab304cute1_E - _ZN57_INTERNAL_cc7ffe31_26_flash_prepare_scheduler_cu_2627ab306thrust24THRUST_300001_SM_1000_NS12placeholders2_1E)
_ZN57_INTERNAL_cc7ffe31_26_flash_prepare_scheduler_cu_2627ab306thrust24THRUST_300001_SM_1000_NS12placeholders2_1E:
	.zero		1
	.type		_ZN57_INTERNAL_cc7ffe31_26_flash_prepare_scheduler_cu_2627ab304cute1_E,@object
	.size		_ZN57_INTERNAL_cc7ffe31_26_flash_prepare_scheduler_cu_2627ab304cute1_E,(_ZN57_INTERNAL_cc7ffe31_26_flash_prepare_scheduler_cu_2627ab304cuda3std3__419piecewise_constructE - _ZN57_INTERNAL_cc7ffe31_26_flash_prepare_scheduler_cu_2627ab304cute1_E)
_ZN57_INTERNAL_cc7ffe31_26_flash_prepare_scheduler_cu_2627ab304cute1_E:
	.zero		1
	.type		_ZN57_INTERNAL_cc7ffe31_26_flash_prepare_scheduler_cu_2627ab304cuda3std3__419piecewise_constructE,@object
	.size		_ZN57_INTERNAL_cc7ffe31_26_flash_prepare_scheduler_cu_2627ab304cuda3std3__419piecewise_constructE,(_ZN57_INTERNAL_cc7ffe31_26_flash_prepare_scheduler_cu_2627ab304cuda3std6ranges3__45__cpo5cdataE - _ZN57_INTERNAL_cc7ffe31_26_flash_prepare_scheduler_cu_2627ab304cuda3std3__419piecewise_constructE)
_ZN57_INTERNAL_cc7ffe31_26_flash_prepare_scheduler_cu_2627ab304cuda3std3__419piecewise_constructE:
	.zero		1
	.type		_ZN57_INTERNAL_cc7ffe31_26_flash_prepare_scheduler_cu_2627ab304cuda3std6ranges3__45__cpo5cdataE,@object
	.size		_ZN57_INTERNAL_cc7ffe31_26_flash_prepare_scheduler_cu_2627ab304cuda3std6ranges3__45__cpo5cdataE,(_ZN57_INTERNAL_cc7ffe31_26_flash_prepare_scheduler_cu_2627ab306thrust24THRUST_300001_SM_1000_NS12placeholders2_4E - _ZN57_INTERNAL_cc7ffe31_26_flash_prepare_scheduler_cu_2627ab304cuda3std6ranges3__45__cpo5cdataE)
_ZN57_INTERNAL_cc7ffe31_26_flash_prepare_scheduler_cu_2627ab304cuda3std6ranges3__45__cpo5cdataE:
	.zero		1
	.type		_ZN57_INTERNAL_cc7ffe31_26_flash_prepare_scheduler_cu_2627ab306thrust24THRUST_300001_SM_1000_NS12placeholders2_4E,@object
	.size		_ZN57_INTERNAL_cc7ffe31_26_flash_prepare_scheduler_cu_2627ab306thrust24THRUST_300001_SM_1000_NS12placeholders2_4E,(_ZN57_INTERNAL_cc7ffe31_26_flash_prepare_scheduler_cu_2627ab304cuda3std3__45__cpo3endE - _ZN57_INTERNAL_cc7ffe31_26_flash_prepare_scheduler_cu_2627ab306thrust24THRUST_300001_SM_1000_NS12placeholders2_4E)
_ZN57_INTERNAL_cc7ffe31_26_flash_prepare_scheduler_cu_2627ab306thrust24THRUST_300001_SM_1000_NS12placeholders2_4E:
	.zero		1
	.type		_ZN57_INTERNAL_cc7ffe31_26_flash_prepare_scheduler_cu_2627ab304cuda3std3__45__cpo3endE,@object
	.size		_ZN57_INTERNAL_cc7ffe31_26_flash_prepare_scheduler_cu_2627ab304cuda3std3__45__cpo3endE,(_ZN57_INTERNAL_cc7ffe31_26_flash_prepare_scheduler_cu_2627ab304cuda3std6ranges3__45__cpo3endE - _ZN57_INTERNAL_cc7ffe31_26_flash_prepare_scheduler_cu_2627ab304cuda3std3__45__cpo3endE)
_ZN57_INTERNAL_cc7ffe31_26_flash_prepare_scheduler_cu_2627ab304cuda3std3__45__cpo3endE:
	.zero		1
	.type		_ZN57_INTERNAL_cc7ffe31_26_flash_prepare_scheduler_cu_2627ab304cuda3std6ranges3__45__cpo3endE,@object
	.size		_ZN57_INTERNAL_cc7ffe31_26_flash_prepare_scheduler_cu_2627ab304cuda3std6ranges3__45__cpo3endE,(_ZN57_INTERNAL_cc7ffe31_26_flash_prepare_scheduler_cu_2627ab306thrust24THRUST_300001_SM_1000_NS12placeholders2_8E - _ZN57_INTERNAL_cc7ffe31_26_flash_prepare_scheduler_cu_2627ab304cuda3std6ranges3__45__cpo3endE)
_ZN57_INTERNAL_cc7ffe31_26_flash_prepare_scheduler_cu_2627ab304cuda3std6ranges3__45__cpo3endE:
	.zero		1
	.type		_ZN57_INTERNAL_cc7ffe31_26_flash_prepare_scheduler_cu_2627ab306thrust24THRUST_300001_SM_1000_NS12placeholders2_8E,@object
	.size		_ZN57_INTERNAL_cc7ffe31_26_flash_prepare_scheduler_cu_2627ab306thrust24THRUST_300001_SM_1000_NS12placeholders2_8E,(_ZN57_INTERNAL_cc7ffe31_26_flash_prepare_scheduler_cu_2627ab304cuda3std3__45__cpo4rendE - _ZN57_INTERNAL_cc7ffe31_26_flash_prepare_scheduler_cu_2627ab306thrust24THRUST_300001_SM_1000_NS12placeholders2_8E)
_ZN57_INTERNAL_cc7ffe31_26_flash_prepare_scheduler_cu_2627ab306thrust24THRUST_300001_SM_1000_NS12placeholders2_8E:
	.zero		1
	.type		_ZN57_INTERNAL_cc7ffe31_26_flash_prepare_scheduler_cu_2627ab304cuda3std3__45__cpo4rendE,@object
	.size		_ZN57_INTERNAL_cc7ffe31_26_flash_prepare_scheduler_cu_2627ab304cuda3std3__45__cpo4rendE,(_ZN57_INTERNAL_cc7ffe31_26_flash_prepare_scheduler_cu_2627ab304cuda3std6ranges3__45__cpo9iter_swapE - _ZN57_INTERNAL_cc7ffe31_26_flash_prepare_scheduler_cu_2627ab304cuda3std3__45__cpo4rendE)
_ZN57_INTERNAL_cc7ffe31_26_flash_prepare_scheduler_cu_2627ab304cuda3std3__45__cpo4rendE:
	.zero		1
	.type		_ZN57_INTERNAL_cc7ffe31_26_flash_prepare_scheduler_cu_2627ab304cuda3std6ranges3__45__cpo9iter_swapE,@object
	.size		_ZN57_INTERNAL_cc7ffe31_26_flash_prepare_scheduler_cu_2627ab304cuda3std6ranges3__45__cpo9iter_swapE,(_ZN57_INTERNAL_cc7ffe31_26_flash_prepare_scheduler_cu_2627ab304cuda3std3__48unexpectE - _ZN57_INTERNAL_cc7ffe31_26_flash_prepare_scheduler_cu_2627ab304cuda3std6ranges3__45__cpo9iter_swapE)
_ZN57_INTERNAL_cc7ffe31_26_flash_prepare_scheduler_cu_2627ab304cuda3std6ranges3__45__cpo9iter_swapE:
	.zero		1
	.type		_ZN57_INTERNAL_cc7ffe31_26_flash_prepare_scheduler_cu_2627ab304cuda3std3__48unexpectE,@object
	.size		_ZN57_INTERNAL_cc7ffe31_26_flash_prepare_scheduler_cu_2627ab304cuda3std3__48unexpectE,(_ZN57_INTERNAL_cc7ffe31_26_flash_prepare_scheduler_cu_2627ab306thrust24THRUST_300001_SM_1000_NS6system6detail10sequential3seqE - _ZN57_INTERNAL_cc7ffe31_26_flash_prepare_scheduler_cu_2627ab304cuda3std3__48unexpectE)
_ZN57_INTERNAL_cc7ffe31_26_flash_prepare_scheduler_cu_2627ab304cuda3std3__48unexpectE:
	.zero		1
	.type		_ZN57_INTERNAL_cc7ffe31_26_flash_prepare_scheduler_cu_2627ab306thrust24THRUST_300001_SM_1000_NS6system6detail10sequential3seqE,@object
	.size		_ZN57_INTERNAL_cc7ffe31_26_flash_prepare_scheduler_cu_2627ab306thrust24THRUST_300001_SM_1000_NS6system6detail10sequential3seqE,(_ZN57_INTERNAL_cc7ffe31_26_flash_prepare_scheduler_cu_2627ab306thrust24THRUST_300001_SM_1000_NS12placeholders2_6E - _ZN57_INTERNAL_cc7ffe31_26_flash_prepare_scheduler_cu_2627ab306thrust24THRUST_300001_SM_1000_NS6system6detail10sequential3seqE)
_ZN57_INTERNAL_cc7ffe31_26_flash_prepare_scheduler_cu_2627ab306thrust24THRUST_300001_SM_1000_NS6system6detail10sequential3seqE:
	.zero		1
	.type		_ZN57_INTERNAL_cc7ffe31_26_flash_prepare_scheduler_cu_2627ab306thrust24THRUST_300001_SM_1000_NS12placeholders2_6E,@object
	.size		_ZN57_INTERNAL_cc7ffe31_26_flash_prepare_scheduler_cu_2627ab306thrust24THRUST_300001_SM_1000_NS12placeholders2_6E,(_ZN57_INTERNAL_cc7ffe31_26_flash_prepare_scheduler_cu_2627ab304cuda3std3__45__cpo4cendE - _ZN57_INTERNAL_cc7ffe31_26_flash_prepare_scheduler_cu_2627ab306thrust24THRUST_300001_SM_1000_NS12placeholders2_6E)
_ZN57_INTERNAL_cc7ffe31_26_flash_prepare_scheduler_cu_2627ab306thrust24THRUST_300001_SM_1000_NS12placeholders2_6E:
	.zero		1
	.type		_ZN57_INTERNAL_cc7ffe31_26_flash_prepare_scheduler_cu_2627ab304cuda3std3__45__cpo4cendE,@object
	.size		_ZN57_INTERNAL_cc7ffe31_26_flash_prepare_scheduler_cu_2627ab304cuda3std3__45__cpo4cendE,(_ZN57_INTERNAL_cc7ffe31_26_flash_prepare_scheduler_cu_2627ab304cuda3std6ranges3__45__cpo4cendE - _ZN57_INTERNAL_cc7ffe31_26_flash_prepare_scheduler_cu_2627ab304cuda3std3__45__cpo4cendE)
_ZN57_INTERNAL_cc7ffe31_26_flash_prepare_scheduler_cu_2627ab304cuda3std3__45__cpo4cendE:
	.zero		1
	.type		_ZN57_INTERNAL_cc7ffe31_26_flash_prepare_scheduler_cu_2627ab304cuda3std6ranges3__45__cpo4cendE,@object
	.size		_ZN57_INTERNAL_cc7ffe31_26_flash_prepare_scheduler_cu_2627ab304cuda3std6ranges3__45__cpo4cendE,(_ZN57_INTERNAL_cc7ffe31_26_flash_prepare_scheduler_cu_2627ab304cuda3std3__420unreachable_sentinelE - _ZN57_INTERNAL_cc7ffe31_26_flash_prepare_scheduler_cu_2627ab304cuda3std6ranges3__45__cpo4cendE)
_ZN57_INTERNAL_cc7ffe31_26_flash_prepare_scheduler_cu_2627ab304cuda3std6ranges3__45__cpo4cendE:
	.zero		1
	.type		_ZN57_INTERNAL_cc7ffe31_26_flash_prepare_scheduler_cu_2627ab304cuda3std3__420unreachable_sentinelE,@object
	.size		_ZN57_INTERNAL_cc7ffe31_26_flash_prepare_scheduler_cu_2627ab304cuda3std3__420unreachable_sentinelE,(_ZN57_INTERNAL_cc7ffe31_26_flash_prepare_scheduler_cu_2627ab304cuda3std6ranges3__45__cpo5ssizeE - _ZN57_INTERNAL_cc7ffe31_26_flash_prepare_scheduler_cu_2627ab304cuda3std3__420unreachable_sentinelE)
_ZN57_INTERNAL_cc7ffe31_26_flash_prepare_scheduler_cu_2627ab304cuda3std3__420unreachable_sentinelE:
	.zero		1
	.type		_ZN57_INTERNAL_cc7ffe31_26_flash_prepare_scheduler_cu_2627ab304cuda3std6ranges3__45__cpo5ssizeE,@object
	.size		_ZN57_INTERNAL_cc7ffe31_26_flash_prepare_scheduler_cu_2627ab304cuda3std6ranges3__45__cpo5ssizeE,(_ZN57_INTERNAL_cc7ffe31_26_flash_prepare_scheduler_cu_2627ab306thrust24THRUST_300001_SM_1000_NS12placeholders3_10E - _ZN57_INTERNAL_cc7ffe31_26_flash_prepare_scheduler_cu_2627ab304cuda3std6ranges3__45__cpo5ssizeE)
_ZN57_INTERNAL_cc7ffe31_26_flash_prepare_scheduler_cu_2627ab304cuda3std6ranges3__45__cpo5ssizeE:
	.zero		1
	.type		_ZN57_INTERNAL_cc7ffe31_26_flash_prepare_scheduler_cu_2627ab306thrust24THRUST_300001_SM_1000_NS12placeholders3_10E,@object
	.size		_ZN57_INTERNAL_cc7ffe31_26_flash_prepare_scheduler_cu_2627ab306thrust24THRUST_300001_SM_1000_NS12placeholders3_10E,(_ZN57_INTERNAL_cc7ffe31_26_flash_prepare_scheduler_cu_2627ab304cuda3std3__45__cpo5crendE - _ZN57_INTERNAL_cc7ffe31_26_flash_prepare_scheduler_cu_2627ab306thrust24THRUST_300001_SM_1000_NS12placeholders3_10E)
_ZN57_INTERNAL_cc7ffe31_26_flash_prepare_scheduler_cu_2627ab306thrust24THRUST_300001_SM_1000_NS12placeholders3_10E:
	.zero		1
	.type		_ZN57_INTERNAL_cc7ffe31_26_flash_prepare_scheduler_cu_2627ab304cuda3std3__45__cpo5crendE,@object
	.size		_ZN57_INTERNAL_cc7ffe31_26_flash_prepare_scheduler_cu_2627ab304cuda3std3__45__cpo5crendE,(_ZN57_INTERNAL_cc7ffe31_26_flash_prepare_scheduler_cu_2627ab304cuda3std6ranges3__45__cpo4prevE - _ZN57_INTERNAL_cc7ffe31_26_flash_prepare_scheduler_cu_2627ab304cuda3std3__45__cpo5crendE)
_ZN57_INTERNAL_cc7ffe31_26_flash_prepare_scheduler_cu_2627ab304cuda3std3__45__cpo5crendE:
	.zero		1
	.type		_ZN57_INTERNAL_cc7ffe31_26_flash_prepare_scheduler_cu_2627ab304cuda3std6ranges3__45__cpo4prevE,@object
	.size		_ZN57_INTERNAL_cc7ffe31_26_flash_prepare_scheduler_cu_2627ab304cuda3std6ranges3__45__cpo4prevE,(_ZN57_INTERNAL_cc7ffe31_26_flash_prepare_scheduler_cu_2627ab304cuda3std6ranges3__45__cpo9iter_moveE - _ZN57_INTERNAL_cc7ffe31_26_flash_prepare_scheduler_cu_2627ab304cuda3std6ranges3__45__cpo4prevE)
_ZN57_INTERNAL_cc7ffe31_26_flash_prepare_scheduler_cu_2627ab304cuda3std6ranges3__45__cpo4prevE:
	.zero		1
	.type		_ZN57_INTERNAL_cc7ffe31_26_flash_prepare_scheduler_cu_2627ab304cuda3std6ranges3__45__cpo9iter_moveE,@object
	.size		_ZN57_INTERNAL_cc7ffe31_26_flash_prepare_scheduler_cu_2627ab304cuda3std6ranges3__45__cpo9iter_moveE,(_ZN57_INTERNAL_cc7ffe31_26_flash_prepare_scheduler_cu_2627ab306thrust24THRUST_300001_SM_1000_NS12placeholders2_2E - _ZN57_INTERNAL_cc7ffe31_26_flash_prepare_scheduler_cu_2627ab304cuda3std6ranges3__45__cpo9iter_moveE)
_ZN57_INTERNAL_cc7ffe31_26_flash_prepare_scheduler_cu_2627ab304cuda3std6ranges3__45__cpo9iter_moveE:
	.zero		1
	.type		_ZN57_INTERNAL_cc7ffe31_26_flash_prepare_scheduler_cu_2627ab306thrust24THRUST_300001_SM_1000_NS12placeholders2_2E,@object
	.size		_ZN57_INTERNAL_cc7ffe31_26_flash_prepare_scheduler_cu_2627ab306thrust24THRUST_300001_SM_1000_NS12placeholders2_2E,(.L_31 - _ZN57_INTERNAL_cc7ffe31_26_flash_prepare_scheduler_cu_2627ab306thrust24THRUST_300001_SM_1000_NS12placeholders2_2E)
_ZN57_INTERNAL_cc7ffe31_26_flash_prepare_scheduler_cu_2627ab306thrust24THRUST_300001_SM_1000_NS12placeholders2_2E:
	.zero		1
.L_31:


//--------------------- .nv.shared._ZN5flash32prepare_varlen_num_blocks_kernelILi16ELb0EEEviiiPKiS2_S2_S2_S2_S2_iiiiiN7cutlass10FastDivmodES4_PiS5_S5_S5_S5_bbbi --------------------------
	.section	.nv.shared._ZN5flash32prepare_varlen_num_blocks_kernelILi16ELb0EEEviiiPKiS2_S2_S2_S2_S2_iiiiiN7cutlass10FastDivmodES4_PiS5_S5_S5_S5_bbbi,"aw",@nobits
	.sectionflags	@""
	.align	4
.nv.shared._ZN5flash32prepare_varlen_num_blocks_kernelILi16ELb0EEEviiiPKiS2_S2_S2_S2_S2_iiiiiN7cutlass10FastDivmodES4_PiS5_S5_S5_S5_bbbi:
	.zero		1028


//--------------------- .nv.shared._ZN5flash32prepare_varlen_num_blocks_kernelILi8ELb0EEEviiiPKiS2_S2_S2_S2_S2_iiiiiN7cutlass10FastDivmodES4_PiS5_S5_S5_S5_bbbi --------------------------
	.section	.nv.shared._ZN5flash32prepare_varlen_num_blocks_kernelILi8ELb0EEEviiiPKiS2_S2_S2_S2_S2_iiiiiN7cutlass10FastDivmodES4_PiS5_S5_S5_S5_bbbi,"aw",@nobits
	.sectionflags	@""
	.align	4
.nv.shared._ZN5flash32prepare_varlen_num_blocks_kernelILi8ELb0EEEviiiPKiS2_S2_S2_S2_S2_iiiiiN7cutlass10FastDivmodES4_PiS5_S5_S5_S5_bbbi:
	.zero		1028


//--------------------- .nv.shared._ZN5flash32prepare_varlen_num_blocks_kernelILi4ELb0EEEviiiPKiS2_S2_S2_S2_S2_iiiiiN7cutlass10FastDivmodES4_PiS5_S5_S5_S5_bbbi --------------------------
	.section	.nv.shared._ZN5flash32prepare_varlen_num_blocks_kernelILi4ELb0EEEviiiPKiS2_S2_S2_S2_S2_iiiiiN7cutlass10FastDivmodES4_PiS5_S5_S5_S5_bbbi,"aw",@nobits
	.sectionflags	@""
	.align	4
.nv.shared._ZN5flash32prepare_varlen_num_blocks_kernelILi4ELb0EEEviiiPKiS2_S2_S2_S2_S2_iiiiiN7cutlass10FastDivmodES4_PiS5_S5_S5_S5_bbbi:
	.zero		1028


//--------------------- .nv.shared._ZN5flash32prepare_varlen_num_blocks_kernelILi2ELb0EEEviiiPKiS2_S2_S2_S2_S2_iiiiiN7cutlass10FastDivmodES4_PiS5_S5_S5_S5_bbbi --------------------------
	.section	.nv.shared._ZN5flash32prepare_varlen_num_blocks_kernelILi2ELb0EEEviiiPKiS2_S2_S2_S2_S2_iiiiiN7cutlass10FastDivmodES4_PiS5_S5_S5_S5_bbbi,"aw",@nobits
	.sectionflags	@""
	.align	4
.nv.shared._ZN5flash32prepare_varlen_num_blocks_kernelILi2ELb0EEEviiiPKiS2_S2_S2_S2_S2_iiiiiN7cutlass10FastDivmodES4_PiS5_S5_S5_S5_bbbi:
	.zero		1028


//--------------------- .nv.shared._ZN5flash32prepare_varlen_num_blocks_kernelILi1ELb0EEEviiiPKiS2_S2_S2_S2_S2_iiiiiN7cutlass10FastDivmodES4_PiS5_S5_S5_S5_bbbi --------------------------
	.section	.nv.shared._ZN5flash32prepare_varlen_num_blocks_kernelILi1ELb0EEEviiiPKiS2_S2_S2_S2_S2_iiiiiN7cutlass10FastDivmodES4_PiS5_S5_S5_S5_bbbi,"aw",@nobits
	.sectionflags	@""
	.align	4
.nv.shared._ZN5flash32prepare_varlen_num_blocks_kernelILi1ELb0EEEviiiPKiS2_S2_S2_S2_S2_iiiiiN7cutlass10FastDivmodES4_PiS5_S5_S5_S5_bbbi:
	.zero		1028


//--------------------- .nv.shared._ZN5flash32prepare_varlen_num_blocks_kernelILi32ELb1EEEviiiPKiS2_S2_S2_S2_S2_iiiiiN7cutlass10FastDivmodES4_PiS5_S5_S5_S5_bbbi --------------------------
	.section	.nv.shared._ZN5flash32prepare_varlen_num_blocks_kernelILi32ELb1EEEviiiPKiS2_S2_S2_S2_S2_iiiiiN7cutlass10FastDivmodES4_PiS5_S5_S5_S5_bbbi,"aw",@nobits
	.sectionflags	@""
	.align	16
.nv.shared._ZN5flash32prepare_varlen_num_blocks_kernelILi32ELb1EEEviiiPKiS2_S2_S2_S2_S2_iiiiiN7cutlass10FastDivmodES4_PiS5_S5_S5_S5_bbbi:
	.zero		17440


//--------------------- .nv.shared._ZN5flash32prepare_varlen_num_blocks_kernelILi16ELb1EEEviiiPKiS2_S2_S2_S2_S2_iiiiiN7cutlass10FastDivmodES4_PiS5_S5_S5_S5_bbbi --------------------------
	.section	.nv.shared._ZN5flash32prepare_varlen_num_blocks_kernelILi16ELb1EEEviiiPKiS2_S2_S2_S2_S2_iiiiiN7cutlass10FastDivmodES4_PiS5_S5_S5_S5_bbbi,"aw",@nobits
	.sectionflags	@""
	.align	16
.nv.shared._ZN5flash32prepare_varlen_num_blocks_kernelILi16ELb1EEEviiiPKiS2_S2_S2_S2_S2_iiiiiN7cutlass10FastDivmodES4_PiS5_S5_S5_S5_bbbi:
	.zero		9248


//--------------------- .nv.shared._ZN5flash32prepare_varlen_num_blocks_kernelILi8ELb1EEEviiiPKiS2_S2_S2_S2_S2_iiiiiN7cutlass10FastDivmodES4_PiS5_S5_S5_S5_bbbi --------------------------
	.section	.nv.shared._ZN5flash32prepare_varlen_num_blocks_kernelILi8ELb1EEEviiiPKiS2_S2_S2_S2_S2_iiiiiN7cutlass10FastDivmodES4_PiS5_S5_S5_S5_bbbi,"aw",@nobits
	.sectionflags	@""
	.align	16
.nv.shared._ZN5flash32prepare_varlen_num_blocks_kernelILi8ELb1EEEviiiPKiS2_S2_S2_S2_S2_iiiiiN7cutlass10FastDivmodES4_PiS5_S5_S5_S5_bbbi:
	.zero		5152


//--------------------- .nv.shared._ZN5flash32prepare_varlen_num_blocks_kernelILi4ELb1EEEviiiPKiS2_S2_S2_S2_S2_iiiiiN7cutlass10FastDivmodES4_PiS5_S5_S5_S5_bbbi --------------------------
	.section	.nv.shared._ZN5flash32prepare_varlen_num_blocks_kernelILi4ELb1EEEviiiPKiS2_S2_S2_S2_S2_iiiiiN7cutlass10FastDivmodES4_PiS5_S5_S5_S5_bbbi,"aw",@nobits
	.sectionflags	@""
	.align	16
.nv.shared._ZN5flash32prepare_varlen_num_blocks_kernelILi4ELb1EEEviiiPKiS2_S2_S2_S2_S2_iiiiiN7cutlass10FastDivmodES4_PiS5_S5_S5_S5_bbbi:
	.zero		3104


//--------------------- .nv.shared._ZN5flash32prepare_varlen_num_blocks_kernelILi2ELb1EEEviiiPKiS2_S2_S2_S2_S2_iiiiiN7cutlass10FastDivmodES4_PiS5_S5_S5_S5_bbbi --------------------------
	.section	.nv.shared._ZN5flash32prepare_varlen_num_blocks_kernelILi2ELb1EEEviiiPKiS2_S2_S2_S2_S2_iiiiiN7cutlass10FastDivmodES4_PiS5_S5_S5_S5_bbbi,"aw",@nobits
	.sectionflags	@""
	.align	16
.nv.shared._ZN5flash32prepare_varlen_num_blocks_kernelILi2ELb1EEEviiiPKiS2_S2_S2_S2_S2_iiiiiN7cutlass10FastDivmodES4_PiS5_S5_S5_S5_bbbi:
	.zero		2080


//--------------------- .nv.shared._ZN5flash32prepare_varlen_num_blocks_kernelILi1ELb1EEEviiiPKiS2_S2_S2_S2_S2_iiiiiN7cutlass10FastDivmodES4_PiS5_S5_S5_S5_bbbi --------------------------
	.section	.nv.shared._ZN5flash32prepare_varlen_num_blocks_kernelILi1ELb1EEEviiiPKiS2_S2_S2_S2_S2_iiiiiN7cutlass10FastDivmodES4_PiS5_S5_S5_S5_bbbi,"aw",@nobits
	.sectionflags	@""
	.align	16
.nv.shared._ZN5flash32prepare_varlen_num_blocks_kernelILi1ELb1EEEviiiPKiS2_S2_S2_S2_S2_iiiiiN7cutlass10FastDivmodES4_PiS5_S5_S5_S5_bbbi:
	.zero		1568


//--------------------- .nv.constant0._ZN5flash32prepare_varlen_num_blocks_kernelILi32ELb0EEEviiiPKiS2_S2_S2_S2_S2_iiiiiN7cutlass10FastDivmodES4_PiS5_S5_S5_S5_bbbi --------------------------
	.section	.nv.constant0._ZN5flash32prepare_varlen_num_blocks_kernelILi32ELb0EEEviiiPKiS2_S2_S2_S2_S2_iiiiiN7cutlass10FastDivmodES4_PiS5_S5_S5_S5_bbbi,"a",@progbits
	.sectionflags	@""
	.align	4
.nv.constant0._ZN5flash32prepare_varlen_num_blocks_kernelILi32ELb0EEEviiiPKiS2_S2_S2_S2_S2_iiiiiN7cutlass10FastDivmodES4_PiS5_S5_S5_S5_bbbi:
	.zero		1056


//--------------------- .nv.constant0._ZN5flash32prepare_varlen_num_blocks_kernelILi16ELb0EEEviiiPKiS2_S2_S2_S2_S2_iiiiiN7cutlass10FastDivmodES4_PiS5_S5_S5_S5_bbbi --------------------------
	.section	.nv.constant0._ZN5flash32prepare_varlen_num_blocks_kernelILi16ELb0EEEviiiPKiS2_S2_S2_S2_S2_iiiiiN7cutlass10FastDivmodES4_PiS5_S5_S5_S5_bbbi,"a",@progbits
	.sectionflags	@""
	.align	4
.nv.constant0._ZN5flash32prepare_varlen_num_blocks_kernelILi16ELb0EEEviiiPKiS2_S2_S2_S2_S2_iiiiiN7cutlass10FastDivmodES4_PiS5_S5_S5_S5_bbbi:
	.zero		1056


//--------------------- .nv.constant0._ZN5flash32prepare_varlen_num_blocks_kernelILi8ELb0EEEviiiPKiS2_S2_S2_S2_S2_iiiiiN7cutlass10FastDivmodES4_PiS5_S5_S5_S5_bbbi --------------------------
	.section	.nv.constant0._ZN5flash32prepare_varlen_num_blocks_kernelILi8ELb0EEEviiiPKiS2_S2_S2_S2_S2_iiiiiN7cutlass10FastDivmodES4_PiS5_S5_S5_S5_bbbi,"a",@progbits
	.sectionflags	@""
	.align	4
.nv.constant0._ZN5flash32prepare_varlen_num_blocks_kernelILi8ELb0EEEviiiPKiS2_S2_S2_S2_S2_iiiiiN7cutlass10FastDivmodES4_PiS5_S5_S5_S5_bbbi:
	.zero		1056


//--------------------- .nv.constant0._ZN5flash32prepare_varlen_num_blocks_kernelILi4ELb0EEEviiiPKiS2_S2_S2_S2_S2_iiiiiN7cutlass10FastDivmodES4_PiS5_S5_S5_S5_bbbi --------------------------
	.section	.nv.constant0._ZN5flash32prepare_varlen_num_blocks_kernelILi4ELb0EEEviiiPKiS2_S2_S2_S2_S2_iiiiiN7cutlass10FastDivmodES4_PiS5_S5_S5_S5_bbbi,"a",@progbits
	.sectionflags	@""
	.align	4
.nv.constant0._ZN5flash32prepare_varlen_num_blocks_kernelILi4ELb0EEEviiiPKiS2_S2_S2_S2_S2_iiiiiN7cutlass10FastDivmodES4_PiS5_S5_S5_S5_bbbi:
	.zero		1056


//--------------------- .nv.constant0._ZN5flash32prepare_varlen_num_blocks_kernelILi2ELb0EEEviiiPKiS2_S2_S2_S2_S2_iiiiiN7cutlass10FastDivmodES4_PiS5_S5_S5_S5_bbbi --------------------------
	.section	.nv.constant0._ZN5flash32prepare_varlen_num_blocks_kernelILi2ELb0EEEviiiPKiS2_S2_S2_S2_S2_iiiiiN7cutlass10FastDivmodES4_PiS5_S5_S5_S5_bbbi,"a",@progbits
	.sectionflags	@""
	.align	4
.nv.constant0._ZN5flash32prepare_varlen_num_blocks_kernelILi2ELb0EEEviiiPKiS2_S2_S2_S2_S2_iiiiiN7cutlass10FastDivmodES4_PiS5_S5_S5_S5_bbbi:
	.zero		1056


//--------------------- .nv.constant0._ZN5flash32prepare_varlen_num_blocks_kernelILi1ELb0EEEviiiPKiS2_S2_S2_S2_S2_iiiiiN7cutlass10FastDivmodES4_PiS5_S5_S5_S5_bbbi --------------------------
	.section	.nv.constant0._ZN5flash32prepare_varlen_num_blocks_kernelILi1ELb0EEEviiiPKiS2_S2_S2_S2_S2_iiiiiN7cutlass10FastDivmodES4_PiS5_S5_S5_S5_bbbi,"a",@progbits
	.sectionflags	@""
	.align	4
.nv.constant0._ZN5flash32prepare_varlen_num_blocks_kernelILi1ELb0EEEviiiPKiS2_S2_S2_S2_S2_iiiiiN7cutlass10FastDivmodES4_PiS5_S5_S5_S5_bbbi:
	.zero		1056


//--------------------- .nv.constant0._ZN5flash32prepare_varlen_num_blocks_kernelILi32ELb1EEEviiiPKiS2_S2_S2_S2_S2_iiiiiN7cutlass10FastDivmodES4_PiS5_S5_S5_S5_bbbi --------------------------
	.section	.nv.constant0._ZN5flash32prepare_varlen_num_blocks_kernelILi32ELb1EEEviiiPKiS2_S2_S2_S2_S2_iiiiiN7cutlass10FastDivmodES4_PiS5_S5_S5_S5_bbbi,"a",@progbits
	.sectionflags	@""
	.align	4
.nv.constant0._ZN5flash32prepare_varlen_num_blocks_kernelILi32ELb1EEEviiiPKiS2_S2_S2_S2_S2_iiiiiN7cutlass10FastDivmodES4_PiS5_S5_S5_S5_bbbi:
	.zero		1056


//--------------------- .nv.constant0._ZN5flash32prepare_varlen_num_blocks_kernelILi16ELb1EEEviiiPKiS2_S2_S2_S2_S2_iiiiiN7cutlass10FastDivmodES4_PiS5_S5_S5_S5_bbbi --------------------------
	.section	.nv.constant0._ZN5flash32prepare_varlen_num_blocks_kernelILi16ELb1EEEviiiPKiS2_S2_S2_S2_S2_iiiiiN7cutlass10FastDivmodES4_PiS5_S5_S5_S5_bbbi,"a",@progbits
	.sectionflags	@""
	.align	4
.nv.constant0._ZN5flash32prepare_varlen_num_blocks_kernelILi16ELb1EEEviiiPKiS2_S2_S2_S2_S2_iiiiiN7cutlass10FastDivmodES4_PiS5_S5_S5_S5_bbbi:
	.zero		1056


//--------------------- .nv.constant0._ZN5flash32prepare_varlen_num_blocks_kernelILi8ELb1EEEviiiPKiS2_S2_S2_S2_S2_iiiiiN7cutlass10FastDivmodES4_PiS5_S5_S5_S5_bbbi --------------------------
	.section	.nv.constant0._ZN5flash32prepare_varlen_num_blocks_kernelILi8ELb1EEEviiiPKiS2_S2_S2_S2_S2_iiiiiN7cutlass10FastDivmodES4_PiS5_S5_S5_S5_bbbi,"a",@progbits
	.sectionflags	@""
	.align	4
.nv.constant0._ZN5flash32prepare_varlen_num_blocks_kernelILi8ELb1EEEviiiPKiS2_S2_S2_S2_S2_iiiiiN7cutlass10FastDivmodES4_PiS5_S5_S5_S5_bbbi:
	.zero		1056


//--------------------- .nv.constant0._ZN5flash32prepare_varlen_num_blocks_kernelILi4ELb1EEEviiiPKiS2_S2_S2_S2_S2_iiiiiN7cutlass10FastDivmodES4_PiS5_S5_S5_S5_bbbi --------------------------
	.section	.nv.constant0._ZN5flash32prepare_varlen_num_blocks_kernelILi4ELb1EEEviiiPKiS2_S2_S2_S2_S2_iiiiiN7cutlass10FastDivmodES4_PiS5_S5_S5_S5_bbbi,"a",@progbits
	.sectionflags	@""
	.align	4
.nv.constant0._ZN5flash32prepare_varlen_num_blocks_kernelILi4ELb1EEEviiiPKiS2_S2_S2_S2_S2_iiiiiN7cutlass10FastDivmodES4_PiS5_S5_S5_S5_bbbi:
	.zero		1056


//--------------------- .nv.constant0._ZN5flash32prepare_varlen_num_blocks_kernelILi2ELb1EEEviiiPKiS2_S2_S2_S2_S2_iiiiiN7cutlass10FastDivmodES4_PiS5_S5_S5_S5_bbbi --------------------------
	.section	.nv.constant0._ZN5flash32prepare_varlen_num_blocks_kernelILi2ELb1EEEviiiPKiS2_S2_S2_S2_S2_iiiiiN7cutlass10FastDivmodES4_PiS5_S5_S5_S5_bbbi,"a",@progbits
	.sectionflags	@""
	.align	4
.nv.constant0._ZN5flash32prepare_varlen_num_blocks_kernelILi2ELb1EEEviiiPKiS2_S2_S2_S2_S2_iiiiiN7cutlass10FastDivmodES4_PiS5_S5_S5_S5_bbbi:
	.zero		1056


//--------------------- .nv.constant0._ZN5flash32prepare_varlen_num_blocks_kernelILi1ELb1EEEviiiPKiS2_S2_S2_S2_S2_iiiiiN7cutlass10FastDivmodES4_PiS5_S5_S5_S5_bbbi --------------------------
	.section	.nv.constant0._ZN5flash32prepare_varlen_num_blocks_kernelILi1ELb1EEEviiiPKiS2_S2_S2_S2_S2_iiiiiN7cutlass10FastDivmodES4_PiS5_S5_S5_S5_bbbi,"a",@progbits
	.sectionflags	@""
	.align	4
.nv.constant0._ZN5flash32prepare_varlen_num_blocks_kernelILi1ELb1EEEviiiPKiS2_S2_S2_S2_S2_iiiiiN7cutlass10FastDivmodES4_PiS5_S5_S5_S5_bbbi:
	.zero		1056


//--------------------- .nv.constant0._ZN3cub18CUB_300001_SM_10006detail11EmptyKernelIvEEvv --------------------------
	.section	.nv.constant0._ZN3cub18CUB_300001_SM_10006detail11EmptyKernelIvEEvv,"a",@progbits
	.sectionflags	@""
	.align	4
.nv.constant0._ZN3cub18CUB_300001_SM_10006detail11EmptyKernelIvEEvv:
	.zero		896


//--------------------- SYMBOLS --------------------------

	.type		.nv.reservedSmem.offset0,@object
	.size		.nv.reservedSmem.offset0,0x4
	.type		.nv.reservedSmem.cap,@object
	.size		.nv.reservedSmem.cap,0x4
